//
// Generated by NVIDIA NVVM Compiler
//
// Compiler Build ID: CL-36424714
// Cuda compilation tools, release 13.0, V13.0.88
// Based on NVVM 20.0.0
//

.version 9.0
.target sm_100
.address_size 64

	// .globl	_Z12warmupKernelv
// _ZZN3cub18CUB_300001_SM_10006detail6reduce28DeviceReduceSingleTileKernelINS2_10policy_hubIiyN4cuda3std3__44plusIvEEE10Policy1000EPKiPiyS9_iiNS7_10__identityEEEvT0_T1_T2_T3_T4_T6_E12temp_storage has been demoted
// _ZZN3cub18CUB_300001_SM_10006detail6reduce18DeviceReduceKernelINS2_10policy_hubIiyN4cuda3std3__44plusIvEEE10Policy1000EPKiyS9_iNS7_10__identityEEEvT0_PT3_T1_NS0_13GridEvenShareISI_EET2_T4_E12temp_storage has been demoted
// _ZZN3cub18CUB_300001_SM_10006detail6reduce28DeviceReduceSingleTileKernelINS2_10policy_hubIiyN4cuda3std3__44plusIvEEE10Policy1000EPiSC_iS9_iiNS7_10__identityEEEvT0_T1_T2_T3_T4_T6_E12temp_storage has been demoted
.global .align 1 .b8 _ZN34_INTERNAL_077c5648_4_k_cu_11b6b0ff4cuda3std3__45__cpo5beginE[1];
.global .align 1 .b8 _ZN34_INTERNAL_077c5648_4_k_cu_11b6b0ff4cuda3std3__45__cpo3endE[1];
.global .align 1 .b8 _ZN34_INTERNAL_077c5648_4_k_cu_11b6b0ff4cuda3std3__45__cpo6cbeginE[1];
.global .align 1 .b8 _ZN34_INTERNAL_077c5648_4_k_cu_11b6b0ff4cuda3std3__45__cpo4cendE[1];
.global .align 1 .b8 _ZN34_INTERNAL_077c5648_4_k_cu_11b6b0ff4cuda3std3__45__cpo6rbeginE[1];
.global .align 1 .b8 _ZN34_INTERNAL_077c5648_4_k_cu_11b6b0ff4cuda3std3__45__cpo4rendE[1];
.global .align 1 .b8 _ZN34_INTERNAL_077c5648_4_k_cu_11b6b0ff4cuda3std3__45__cpo7crbeginE[1];
.global .align 1 .b8 _ZN34_INTERNAL_077c5648_4_k_cu_11b6b0ff4cuda3std3__45__cpo5crendE[1];
.global .align 1 .b8 _ZN34_INTERNAL_077c5648_4_k_cu_11b6b0ff4cuda3std3__436_GLOBAL__N__077c5648_4_k_cu_11b6b0ff6ignoreE[1];
.global .align 1 .b8 _ZN34_INTERNAL_077c5648_4_k_cu_11b6b0ff4cuda3std3__419piecewise_constructE[1];
.global .align 1 .b8 _ZN34_INTERNAL_077c5648_4_k_cu_11b6b0ff4cuda3std3__48in_placeE[1];
.global .align 1 .b8 _ZN34_INTERNAL_077c5648_4_k_cu_11b6b0ff4cuda3std3__420unreachable_sentinelE[1];
.global .align 1 .b8 _ZN34_INTERNAL_077c5648_4_k_cu_11b6b0ff4cuda3std3__47nulloptE[1];
.global .align 1 .b8 _ZN34_INTERNAL_077c5648_4_k_cu_11b6b0ff4cuda3std3__48unexpectE[1];
.global .align 1 .b8 _ZN34_INTERNAL_077c5648_4_k_cu_11b6b0ff4cuda3std6ranges3__45__cpo4swapE[1];
.global .align 1 .b8 _ZN34_INTERNAL_077c5648_4_k_cu_11b6b0ff4cuda3std6ranges3__45__cpo9iter_moveE[1];
.global .align 1 .b8 _ZN34_INTERNAL_077c5648_4_k_cu_11b6b0ff4cuda3std6ranges3__45__cpo5beginE[1];
.global .align 1 .b8 _ZN34_INTERNAL_077c5648_4_k_cu_11b6b0ff4cuda3std6ranges3__45__cpo3endE[1];
.global .align 1 .b8 _ZN34_INTERNAL_077c5648_4_k_cu_11b6b0ff4cuda3std6ranges3__45__cpo6cbeginE[1];
.global .align 1 .b8 _ZN34_INTERNAL_077c5648_4_k_cu_11b6b0ff4cuda3std6ranges3__45__cpo4cendE[1];
.global .align 1 .b8 _ZN34_INTERNAL_077c5648_4_k_cu_11b6b0ff4cuda3std6ranges3__45__cpo7advanceE[1];
.global .align 1 .b8 _ZN34_INTERNAL_077c5648_4_k_cu_11b6b0ff4cuda3std6ranges3__45__cpo9iter_swapE[1];
.global .align 1 .b8 _ZN34_INTERNAL_077c5648_4_k_cu_11b6b0ff4cuda3std6ranges3__45__cpo4nextE[1];
.global .align 1 .b8 _ZN34_INTERNAL_077c5648_4_k_cu_11b6b0ff4cuda3std6ranges3__45__cpo4prevE[1];
.global .align 1 .b8 _ZN34_INTERNAL_077c5648_4_k_cu_11b6b0ff4cuda3std6ranges3__45__cpo4dataE[1];
.global .align 1 .b8 _ZN34_INTERNAL_077c5648_4_k_cu_11b6b0ff4cuda3std6ranges3__45__cpo5cdataE[1];
.global .align 1 .b8 _ZN34_INTERNAL_077c5648_4_k_cu_11b6b0ff4cuda3std6ranges3__45__cpo4sizeE[1];
.global .align 1 .b8 _ZN34_INTERNAL_077c5648_4_k_cu_11b6b0ff4cuda3std6ranges3__45__cpo5ssizeE[1];
.global .align 1 .b8 _ZN34_INTERNAL_077c5648_4_k_cu_11b6b0ff4cuda3std6ranges3__45__cpo8distanceE[1];
.global .align 1 .b8 _ZN34_INTERNAL_077c5648_4_k_cu_11b6b0ff6thrust24THRUST_300001_SM_1000_NS6system6detail10sequential3seqE[1];
.global .align 1 .b8 _ZN34_INTERNAL_077c5648_4_k_cu_11b6b0ff6thrust24THRUST_300001_SM_1000_NS12placeholders2_1E[1];
.global .align 1 .b8 _ZN34_INTERNAL_077c5648_4_k_cu_11b6b0ff6thrust24THRUST_300001_SM_1000_NS12placeholders2_2E[1];
.global .align 1 .b8 _ZN34_INTERNAL_077c5648_4_k_cu_11b6b0ff6thrust24THRUST_300001_SM_1000_NS12placeholders2_3E[1];
.global .align 1 .b8 _ZN34_INTERNAL_077c5648_4_k_cu_11b6b0ff6thrust24THRUST_300001_SM_1000_NS12placeholders2_4E[1];
.global .align 1 .b8 _ZN34_INTERNAL_077c5648_4_k_cu_11b6b0ff6thrust24THRUST_300001_SM_1000_NS12placeholders2_5E[1];
.global .align 1 .b8 _ZN34_INTERNAL_077c5648_4_k_cu_11b6b0ff6thrust24THRUST_300001_SM_1000_NS12placeholders2_6E[1];
.global .align 1 .b8 _ZN34_INTERNAL_077c5648_4_k_cu_11b6b0ff6thrust24THRUST_300001_SM_1000_NS12placeholders2_7E[1];
.global .align 1 .b8 _ZN34_INTERNAL_077c5648_4_k_cu_11b6b0ff6thrust24THRUST_300001_SM_1000_NS12placeholders2_8E[1];
.global .align 1 .b8 _ZN34_INTERNAL_077c5648_4_k_cu_11b6b0ff6thrust24THRUST_300001_SM_1000_NS12placeholders2_9E[1];
.global .align 1 .b8 _ZN34_INTERNAL_077c5648_4_k_cu_11b6b0ff6thrust24THRUST_300001_SM_1000_NS12placeholders3_10E[1];

.visible .entry _Z12warmupKernelv()
{


	ret;

}
	// .globl	_ZN3cub18CUB_300001_SM_10006detail11EmptyKernelIvEEvv
.visible .entry _ZN3cub18CUB_300001_SM_10006detail11EmptyKernelIvEEvv()
{


	ret;

}
	// .globl	_ZN3cub18CUB_300001_SM_10006detail6reduce28DeviceReduceSingleTileKernelINS2_10policy_hubIiyN4cuda3std3__44plusIvEEE10Policy1000EPKiPiyS9_iiNS7_10__identityEEEvT0_T1_T2_T3_T4_T6_
.visible .entry _ZN3cub18CUB_300001_SM_10006detail6reduce28DeviceReduceSingleTileKernelINS2_10policy_hubIiyN4cuda3std3__44plusIvEEE10Policy1000EPKiPiyS9_iiNS7_10__identityEEEvT0_T1_T2_T3_T4_T6_(
	.param .u64 .ptr .align 1 _ZN3cub18CUB_300001_SM_10006detail6reduce28DeviceReduceSingleTileKernelINS2_10policy_hubIiyN4cuda3std3__44plusIvEEE10Policy1000EPKiPiyS9_iiNS7_10__identityEEEvT0_T1_T2_T3_T4_T6__param_0,
	.param .u64 .ptr .align 1 _ZN3cub18CUB_300001_SM_10006detail6reduce28DeviceReduceSingleTileKernelINS2_10policy_hubIiyN4cuda3std3__44plusIvEEE10Policy1000EPKiPiyS9_iiNS7_10__identityEEEvT0_T1_T2_T3_T4_T6__param_1,
	.param .u64 _ZN3cub18CUB_300001_SM_10006detail6reduce28DeviceReduceSingleTileKernelINS2_10policy_hubIiyN4cuda3std3__44plusIvEEE10Policy1000EPKiPiyS9_iiNS7_10__identityEEEvT0_T1_T2_T3_T4_T6__param_2,
	.param .align 1 .b8 _ZN3cub18CUB_300001_SM_10006detail6reduce28DeviceReduceSingleTileKernelINS2_10policy_hubIiyN4cuda3std3__44plusIvEEE10Policy1000EPKiPiyS9_iiNS7_10__identityEEEvT0_T1_T2_T3_T4_T6__param_3[1],
	.param .u32 _ZN3cub18CUB_300001_SM_10006detail6reduce28DeviceReduceSingleTileKernelINS2_10policy_hubIiyN4cuda3std3__44plusIvEEE10Policy1000EPKiPiyS9_iiNS7_10__identityEEEvT0_T1_T2_T3_T4_T6__param_4,
	.param .align 1 .b8 _ZN3cub18CUB_300001_SM_10006detail6reduce28DeviceReduceSingleTileKernelINS2_10policy_hubIiyN4cuda3std3__44plusIvEEE10Policy1000EPKiPiyS9_iiNS7_10__identityEEEvT0_T1_T2_T3_T4_T6__param_5[1]
)
.maxntid 256
.minnctapersm 1
{
	.reg .pred 	%p<77>;
	.reg .b32 	%r<546>;
	.reg .b64 	%rd<150>;
	// demoted variable
	.shared .align 4 .b8 _ZZN3cub18CUB_300001_SM_10006detail6reduce28DeviceReduceSingleTileKernelINS2_10policy_hubIiyN4cuda3std3__44plusIvEEE10Policy1000EPKiPiyS9_iiNS7_10__identityEEEvT0_T1_T2_T3_T4_T6_E12temp_storage[44];
	ld.param.u64 	%rd31, [_ZN3cub18CUB_300001_SM_10006detail6reduce28DeviceReduceSingleTileKernelINS2_10policy_hubIiyN4cuda3std3__44plusIvEEE10Policy1000EPKiPiyS9_iiNS7_10__identityEEEvT0_T1_T2_T3_T4_T6__param_0];
	ld.param.u64 	%rd33, [_ZN3cub18CUB_300001_SM_10006detail6reduce28DeviceReduceSingleTileKernelINS2_10policy_hubIiyN4cuda3std3__44plusIvEEE10Policy1000EPKiPiyS9_iiNS7_10__identityEEEvT0_T1_T2_T3_T4_T6__param_1];
	ld.param.u64 	%rd32, [_ZN3cub18CUB_300001_SM_10006detail6reduce28DeviceReduceSingleTileKernelINS2_10policy_hubIiyN4cuda3std3__44plusIvEEE10Policy1000EPKiPiyS9_iiNS7_10__identityEEEvT0_T1_T2_T3_T4_T6__param_2];
	ld.param.u32 	%r102, [_ZN3cub18CUB_300001_SM_10006detail6reduce28DeviceReduceSingleTileKernelINS2_10policy_hubIiyN4cuda3std3__44plusIvEEE10Policy1000EPKiPiyS9_iiNS7_10__identityEEEvT0_T1_T2_T3_T4_T6__param_4];
	cvta.to.global.u64 	%rd1, %rd33;
	setp.ne.s64 	%p1, %rd32, 0;
	@%p1 bra 	$L__BB2_3;
	mov.u32 	%r500, %tid.x;
	setp.ne.s32 	%p76, %r500, 0;
	@%p76 bra 	$L__BB2_74;
	st.global.u32 	[%rd1], %r102;
	bra.uni 	$L__BB2_74;
$L__BB2_3:
	and.b64  	%rd34, %rd31, 15;
	setp.ne.s64 	%p2, %rd34, 0;
	@%p2 bra 	$L__BB2_38;
	setp.gt.u64 	%p39, %rd32, 4095;
	@%p39 bra 	$L__BB2_22;
	cvt.u32.u64 	%r1, %rd32;
	mov.u32 	%r2, %tid.x;
	setp.ge.u32 	%p51, %r2, %r1;
	mov.b32 	%r511, 0;
	mov.u32 	%r506, %r2;
	@%p51 bra 	$L__BB2_7;
	mul.wide.u32 	%rd132, %r2, 4;
	add.s64 	%rd131, %rd31, %rd132;
	// begin inline asm
	ld.global.nc.u32 %r511, [%rd131];
	// end inline asm
	add.s32 	%r506, %r2, 256;
$L__BB2_7:
	setp.ge.u32 	%p52, %r506, %r1;
	@%p52 bra 	$L__BB2_13;
	not.b32 	%r403, %r506;
	add.s32 	%r7, %r403, %r1;
	and.b32  	%r404, %r7, 768;
	setp.eq.s32 	%p53, %r404, 768;
	@%p53 bra 	$L__BB2_11;
	mul.wide.u32 	%rd133, %r506, 4;
	add.s64 	%rd140, %rd31, %rd133;
	shr.u32 	%r405, %r7, 8;
	add.s32 	%r406, %r405, 1;
	and.b32  	%r407, %r406, 3;
	neg.s32 	%r503, %r407;
$L__BB2_10:
	.pragma "nounroll";
	// begin inline asm
	ld.global.nc.u32 %r408, [%rd140];
	// end inline asm
	add.s32 	%r511, %r408, %r511;
	add.s32 	%r506, %r506, 256;
	add.s64 	%rd140, %rd140, 1024;
	add.s32 	%r503, %r503, 1;
	setp.ne.s32 	%p54, %r503, 0;
	@%p54 bra 	$L__BB2_10;
$L__BB2_11:
	setp.lt.u32 	%p55, %r7, 768;
	@%p55 bra 	$L__BB2_13;
$L__BB2_12:
	mul.wide.s32 	%rd139, %r506, 4;
	add.s64 	%rd135, %rd31, %rd139;
	// begin inline asm
	ld.global.nc.u32 %r409, [%rd135];
	// end inline asm
	add.s32 	%r413, %r409, %r511;
	add.s64 	%rd136, %rd135, 1024;
	// begin inline asm
	ld.global.nc.u32 %r410, [%rd136];
	// end inline asm
	add.s32 	%r414, %r410, %r413;
	add.s64 	%rd137, %rd135, 2048;
	// begin inline asm
	ld.global.nc.u32 %r411, [%rd137];
	// end inline asm
	add.s32 	%r415, %r411, %r414;
	add.s64 	%rd138, %rd135, 3072;
	// begin inline asm
	ld.global.nc.u32 %r412, [%rd138];
	// end inline asm
	add.s32 	%r511, %r412, %r415;
	add.s32 	%r506, %r506, 1024;
	setp.lt.s32 	%p56, %r506, %r1;
	@%p56 bra 	$L__BB2_12;
$L__BB2_13:
	setp.lt.u64 	%p57, %rd32, 256;
	@%p57 bra 	$L__BB2_18;
	// begin inline asm
	mov.u32 %r479, %laneid;
	// end inline asm
	mov.b32 	%r480, -1;
	redux.sync.add.s32 %r545, %r511, %r480;
	setp.ne.s32 	%p73, %r479, 0;
	@%p73 bra 	$L__BB2_16;
	shr.u32 	%r481, %r2, 3;
	and.b32  	%r482, %r481, 124;
	mov.u32 	%r483, _ZZN3cub18CUB_300001_SM_10006detail6reduce28DeviceReduceSingleTileKernelINS2_10policy_hubIiyN4cuda3std3__44plusIvEEE10Policy1000EPKiPiyS9_iiNS7_10__identityEEEvT0_T1_T2_T3_T4_T6_E12temp_storage;
	add.s32 	%r484, %r483, %r482;
	st.shared.u32 	[%r484+8], %r545;
$L__BB2_16:
	bar.sync 	0;
	setp.ne.s32 	%p74, %r2, 0;
	@%p74 bra 	$L__BB2_72;
	ld.shared.u32 	%r485, [_ZZN3cub18CUB_300001_SM_10006detail6reduce28DeviceReduceSingleTileKernelINS2_10policy_hubIiyN4cuda3std3__44plusIvEEE10Policy1000EPKiPiyS9_iiNS7_10__identityEEEvT0_T1_T2_T3_T4_T6_E12temp_storage+12];
	add.s32 	%r486, %r485, %r545;
	ld.shared.u32 	%r487, [_ZZN3cub18CUB_300001_SM_10006detail6reduce28DeviceReduceSingleTileKernelINS2_10policy_hubIiyN4cuda3std3__44plusIvEEE10Policy1000EPKiPiyS9_iiNS7_10__identityEEEvT0_T1_T2_T3_T4_T6_E12temp_storage+16];
	add.s32 	%r488, %r486, %r487;
	ld.shared.u32 	%r489, [_ZZN3cub18CUB_300001_SM_10006detail6reduce28DeviceReduceSingleTileKernelINS2_10policy_hubIiyN4cuda3std3__44plusIvEEE10Policy1000EPKiPiyS9_iiNS7_10__identityEEEvT0_T1_T2_T3_T4_T6_E12temp_storage+20];
	add.s32 	%r490, %r488, %r489;
	ld.shared.u32 	%r491, [_ZZN3cub18CUB_300001_SM_10006detail6reduce28DeviceReduceSingleTileKernelINS2_10policy_hubIiyN4cuda3std3__44plusIvEEE10Policy1000EPKiPiyS9_iiNS7_10__identityEEEvT0_T1_T2_T3_T4_T6_E12temp_storage+24];
	add.s32 	%r492, %r490, %r491;
	ld.shared.u32 	%r493, [_ZZN3cub18CUB_300001_SM_10006detail6reduce28DeviceReduceSingleTileKernelINS2_10policy_hubIiyN4cuda3std3__44plusIvEEE10Policy1000EPKiPiyS9_iiNS7_10__identityEEEvT0_T1_T2_T3_T4_T6_E12temp_storage+28];
	add.s32 	%r494, %r492, %r493;
	ld.shared.u32 	%r495, [_ZZN3cub18CUB_300001_SM_10006detail6reduce28DeviceReduceSingleTileKernelINS2_10policy_hubIiyN4cuda3std3__44plusIvEEE10Policy1000EPKiPiyS9_iiNS7_10__identityEEEvT0_T1_T2_T3_T4_T6_E12temp_storage+32];
	add.s32 	%r496, %r494, %r495;
	ld.shared.u32 	%r497, [_ZZN3cub18CUB_300001_SM_10006detail6reduce28DeviceReduceSingleTileKernelINS2_10policy_hubIiyN4cuda3std3__44plusIvEEE10Policy1000EPKiPiyS9_iiNS7_10__identityEEEvT0_T1_T2_T3_T4_T6_E12temp_storage+36];
	add.s32 	%r545, %r496, %r497;
	bra.uni 	$L__BB2_72;
$L__BB2_18:
	// begin inline asm
	mov.u32 %r416, %laneid;
	// end inline asm
	and.b32  	%r442, %r2, 992;
	add.s32 	%r443, %r442, 32;
	setp.gt.u32 	%p58, %r443, %r1;
	not.b32 	%r444, %r442;
	add.s32 	%r445, %r1, %r444;
	selp.b32 	%r440, %r445, 31, %p58;
	mov.b32 	%r419, 1;
	mov.b32 	%r441, -1;
	// begin inline asm
	shfl.sync.down.b32 %r417, %r511, %r419, %r440, %r441;
	// end inline asm
	setp.lt.s32 	%p59, %r416, %r440;
	selp.b32 	%r446, %r417, 0, %p59;
	add.s32 	%r423, %r446, %r511;
	mov.b32 	%r424, 2;
	// begin inline asm
	shfl.sync.down.b32 %r422, %r423, %r424, %r440, %r441;
	// end inline asm
	add.s32 	%r447, %r416, 2;
	setp.gt.s32 	%p60, %r447, %r440;
	selp.b32 	%r448, 0, %r422, %p60;
	add.s32 	%r428, %r423, %r448;
	mov.b32 	%r429, 4;
	// begin inline asm
	shfl.sync.down.b32 %r427, %r428, %r429, %r440, %r441;
	// end inline asm
	add.s32 	%r449, %r416, 4;
	setp.gt.s32 	%p61, %r449, %r440;
	selp.b32 	%r450, 0, %r427, %p61;
	add.s32 	%r433, %r428, %r450;
	mov.b32 	%r434, 8;
	// begin inline asm
	shfl.sync.down.b32 %r432, %r433, %r434, %r440, %r441;
	// end inline asm
	add.s32 	%r451, %r416, 8;
	setp.gt.s32 	%p62, %r451, %r440;
	selp.b32 	%r452, 0, %r432, %p62;
	add.s32 	%r438, %r433, %r452;
	mov.b32 	%r439, 16;
	// begin inline asm
	shfl.sync.down.b32 %r437, %r438, %r439, %r440, %r441;
	// end inline asm
	add.s32 	%r453, %r416, 16;
	setp.gt.s32 	%p63, %r453, %r440;
	selp.b32 	%r454, 0, %r437, %p63;
	add.s32 	%r545, %r438, %r454;
	setp.ne.s32 	%p64, %r416, 0;
	@%p64 bra 	$L__BB2_20;
	shr.u32 	%r455, %r2, 3;
	and.b32  	%r456, %r455, 124;
	mov.u32 	%r457, _ZZN3cub18CUB_300001_SM_10006detail6reduce28DeviceReduceSingleTileKernelINS2_10policy_hubIiyN4cuda3std3__44plusIvEEE10Policy1000EPKiPiyS9_iiNS7_10__identityEEEvT0_T1_T2_T3_T4_T6_E12temp_storage;
	add.s32 	%r458, %r457, %r456;
	st.shared.u32 	[%r458+8], %r545;
$L__BB2_20:
	bar.sync 	0;
	setp.ne.s32 	%p65, %r2, 0;
	@%p65 bra 	$L__BB2_72;
	setp.gt.u64 	%p66, %rd32, 32;
	ld.shared.u32 	%r459, [_ZZN3cub18CUB_300001_SM_10006detail6reduce28DeviceReduceSingleTileKernelINS2_10policy_hubIiyN4cuda3std3__44plusIvEEE10Policy1000EPKiPiyS9_iiNS7_10__identityEEEvT0_T1_T2_T3_T4_T6_E12temp_storage+12];
	selp.b32 	%r460, %r459, 0, %p66;
	add.s32 	%r461, %r460, %r545;
	setp.gt.u64 	%p67, %rd32, 64;
	ld.shared.u32 	%r462, [_ZZN3cub18CUB_300001_SM_10006detail6reduce28DeviceReduceSingleTileKernelINS2_10policy_hubIiyN4cuda3std3__44plusIvEEE10Policy1000EPKiPiyS9_iiNS7_10__identityEEEvT0_T1_T2_T3_T4_T6_E12temp_storage+16];
	selp.b32 	%r463, %r462, 0, %p67;
	add.s32 	%r464, %r461, %r463;
	setp.gt.u64 	%p68, %rd32, 96;
	ld.shared.u32 	%r465, [_ZZN3cub18CUB_300001_SM_10006detail6reduce28DeviceReduceSingleTileKernelINS2_10policy_hubIiyN4cuda3std3__44plusIvEEE10Policy1000EPKiPiyS9_iiNS7_10__identityEEEvT0_T1_T2_T3_T4_T6_E12temp_storage+20];
	selp.b32 	%r466, %r465, 0, %p68;
	add.s32 	%r467, %r464, %r466;
	setp.gt.u64 	%p69, %rd32, 128;
	ld.shared.u32 	%r468, [_ZZN3cub18CUB_300001_SM_10006detail6reduce28DeviceReduceSingleTileKernelINS2_10policy_hubIiyN4cuda3std3__44plusIvEEE10Policy1000EPKiPiyS9_iiNS7_10__identityEEEvT0_T1_T2_T3_T4_T6_E12temp_storage+24];
	selp.b32 	%r469, %r468, 0, %p69;
	add.s32 	%r470, %r467, %r469;
	setp.gt.u64 	%p70, %rd32, 160;
	ld.shared.u32 	%r471, [_ZZN3cub18CUB_300001_SM_10006detail6reduce28DeviceReduceSingleTileKernelINS2_10policy_hubIiyN4cuda3std3__44plusIvEEE10Policy1000EPKiPiyS9_iiNS7_10__identityEEEvT0_T1_T2_T3_T4_T6_E12temp_storage+28];
	selp.b32 	%r472, %r471, 0, %p70;
	add.s32 	%r473, %r470, %r472;
	setp.gt.u64 	%p71, %rd32, 192;
	ld.shared.u32 	%r474, [_ZZN3cub18CUB_300001_SM_10006detail6reduce28DeviceReduceSingleTileKernelINS2_10policy_hubIiyN4cuda3std3__44plusIvEEE10Policy1000EPKiPiyS9_iiNS7_10__identityEEEvT0_T1_T2_T3_T4_T6_E12temp_storage+32];
	selp.b32 	%r475, %r474, 0, %p71;
	add.s32 	%r476, %r473, %r475;
	setp.gt.u64 	%p72, %rd32, 224;
	ld.shared.u32 	%r477, [_ZZN3cub18CUB_300001_SM_10006detail6reduce28DeviceReduceSingleTileKernelINS2_10policy_hubIiyN4cuda3std3__44plusIvEEE10Policy1000EPKiPiyS9_iiNS7_10__identityEEEvT0_T1_T2_T3_T4_T6_E12temp_storage+36];
	selp.b32 	%r478, %r477, 0, %p72;
	add.s32 	%r545, %r476, %r478;
	bra.uni 	$L__BB2_72;
$L__BB2_22:
	mov.u32 	%r27, %tid.x;
	shl.b32 	%r300, %r27, 2;
	mul.wide.u32 	%rd104, %r300, 4;
	add.s64 	%rd93, %rd31, %rd104;
	// begin inline asm
	ld.global.nc.v2.u64 {%rd91, %rd92}, [%rd93];
	// end inline asm
	mov.b64 	{%r301, %r302}, %rd92;
	mov.b64 	{%r303, %r304}, %rd91;
	add.s64 	%rd96, %rd93, 4096;
	// begin inline asm
	ld.global.nc.v2.u64 {%rd94, %rd95}, [%rd96];
	// end inline asm
	mov.b64 	{%r305, %r306}, %rd95;
	mov.b64 	{%r307, %r308}, %rd94;
	add.s64 	%rd99, %rd93, 8192;
	// begin inline asm
	ld.global.nc.v2.u64 {%rd97, %rd98}, [%rd99];
	// end inline asm
	mov.b64 	{%r309, %r310}, %rd98;
	mov.b64 	{%r311, %r312}, %rd97;
	add.s64 	%rd102, %rd93, 12288;
	// begin inline asm
	ld.global.nc.v2.u64 {%rd100, %rd101}, [%rd102];
	// end inline asm
	mov.b64 	{%r313, %r314}, %rd101;
	mov.b64 	{%r315, %r316}, %rd100;
	add.s32 	%r317, %r304, %r303;
	add.s32 	%r318, %r301, %r317;
	add.s32 	%r319, %r302, %r318;
	add.s32 	%r320, %r307, %r319;
	add.s32 	%r321, %r308, %r320;
	add.s32 	%r322, %r305, %r321;
	add.s32 	%r323, %r306, %r322;
	add.s32 	%r324, %r311, %r323;
	add.s32 	%r325, %r312, %r324;
	add.s32 	%r326, %r309, %r325;
	add.s32 	%r327, %r310, %r326;
	add.s32 	%r328, %r315, %r327;
	add.s32 	%r329, %r316, %r328;
	add.s32 	%r330, %r313, %r329;
	add.s32 	%r522, %r314, %r330;
	add.s64 	%rd6, %rd32, -4096;
	setp.lt.u64 	%p40, %rd6, 4096;
	mov.b64 	%rd142, 4096;
	@%p40 bra 	$L__BB2_26;
	mov.b64 	%rd142, 4096;
$L__BB2_24:
	shl.b64 	%rd118, %rd142, 2;
	add.s64 	%rd108, %rd93, %rd118;
	// begin inline asm
	ld.global.nc.v2.u64 {%rd106, %rd107}, [%rd108];
	// end inline asm
	mov.b64 	{%r331, %r332}, %rd107;
	mov.b64 	{%r333, %r334}, %rd106;
	add.s64 	%rd111, %rd108, 4096;
	// begin inline asm
	ld.global.nc.v2.u64 {%rd109, %rd110}, [%rd111];
	// end inline asm
	mov.b64 	{%r335, %r336}, %rd110;
	mov.b64 	{%r337, %r338}, %rd109;
	add.s64 	%rd114, %rd108, 8192;
	// begin inline asm
	ld.global.nc.v2.u64 {%rd112, %rd113}, [%rd114];
	// end inline asm
	mov.b64 	{%r339, %r340}, %rd113;
	mov.b64 	{%r341, %r342}, %rd112;
	add.s64 	%rd117, %rd108, 12288;
	// begin inline asm
	ld.global.nc.v2.u64 {%rd115, %rd116}, [%rd117];
	// end inline asm
	mov.b64 	{%r343, %r344}, %rd116;
	mov.b64 	{%r345, %r346}, %rd115;
	add.s32 	%r347, %r333, %r522;
	add.s32 	%r348, %r334, %r347;
	add.s32 	%r349, %r331, %r348;
	add.s32 	%r350, %r332, %r349;
	add.s32 	%r351, %r337, %r350;
	add.s32 	%r352, %r338, %r351;
	add.s32 	%r353, %r335, %r352;
	add.s32 	%r354, %r336, %r353;
	add.s32 	%r355, %r341, %r354;
	add.s32 	%r356, %r342, %r355;
	add.s32 	%r357, %r339, %r356;
	add.s32 	%r358, %r340, %r357;
	add.s32 	%r359, %r345, %r358;
	add.s32 	%r360, %r346, %r359;
	add.s32 	%r361, %r343, %r360;
	add.s32 	%r522, %r344, %r361;
	sub.s64 	%rd119, %rd32, %rd142;
	setp.lt.u64 	%p41, %rd119, 4096;
	@%p41 bra 	$L__BB2_34;
	add.s64 	%rd142, %rd142, 4096;
	setp.le.u64 	%p42, %rd142, %rd6;
	@%p42 bra 	$L__BB2_24;
$L__BB2_26:
	setp.le.u64 	%p43, %rd32, %rd142;
	@%p43 bra 	$L__BB2_34;
	cvt.u32.u64 	%r362, %rd142;
	cvt.u32.u64 	%r363, %rd32;
	sub.s32 	%r32, %r363, %r362;
	setp.ge.s32 	%p44, %r27, %r32;
	@%p44 bra 	$L__BB2_34;
	not.b32 	%r366, %r27;
	add.s32 	%r367, %r366, %r363;
	sub.s32 	%r33, %r367, %r362;
	and.b32  	%r369, %r33, 768;
	setp.eq.s32 	%p45, %r369, 768;
	mov.u32 	%r517, %r27;
	@%p45 bra 	$L__BB2_31;
	cvt.u64.u32 	%rd120, %r27;
	add.s64 	%rd121, %rd142, %rd120;
	shl.b64 	%rd122, %rd121, 2;
	add.s64 	%rd143, %rd31, %rd122;
	shr.u32 	%r370, %r33, 8;
	add.s32 	%r371, %r370, 1;
	and.b32  	%r372, %r371, 3;
	neg.s32 	%r514, %r372;
	mov.u32 	%r517, %r27;
$L__BB2_30:
	.pragma "nounroll";
	// begin inline asm
	ld.global.nc.u32 %r373, [%rd143];
	// end inline asm
	add.s32 	%r522, %r373, %r522;
	add.s32 	%r517, %r517, 256;
	add.s64 	%rd143, %rd143, 1024;
	add.s32 	%r514, %r514, 1;
	setp.ne.s32 	%p46, %r514, 0;
	@%p46 bra 	$L__BB2_30;
$L__BB2_31:
	setp.lt.u32 	%p47, %r33, 768;
	@%p47 bra 	$L__BB2_34;
	cvt.u64.u32 	%rd124, %r517;
	add.s64 	%rd125, %rd142, %rd124;
	shl.b64 	%rd126, %rd125, 2;
	add.s64 	%rd144, %rd31, %rd126;
$L__BB2_33:
	// begin inline asm
	ld.global.nc.u32 %r374, [%rd144];
	// end inline asm
	add.s32 	%r378, %r374, %r522;
	add.s64 	%rd128, %rd144, 1024;
	// begin inline asm
	ld.global.nc.u32 %r375, [%rd128];
	// end inline asm
	add.s32 	%r379, %r375, %r378;
	add.s64 	%rd129, %rd144, 2048;
	// begin inline asm
	ld.global.nc.u32 %r376, [%rd129];
	// end inline asm
	add.s32 	%r380, %r376, %r379;
	add.s64 	%rd130, %rd144, 3072;
	// begin inline asm
	ld.global.nc.u32 %r377, [%rd130];
	// end inline asm
	add.s32 	%r522, %r377, %r380;
	add.s32 	%r517, %r517, 1024;
	add.s64 	%rd144, %rd144, 4096;
	setp.lt.s32 	%p48, %r517, %r32;
	@%p48 bra 	$L__BB2_33;
$L__BB2_34:
	// begin inline asm
	mov.u32 %r381, %laneid;
	// end inline asm
	mov.b32 	%r382, -1;
	redux.sync.add.s32 %r545, %r522, %r382;
	setp.ne.s32 	%p49, %r381, 0;
	@%p49 bra 	$L__BB2_36;
	shr.u32 	%r383, %r27, 3;
	and.b32  	%r384, %r383, 124;
	mov.u32 	%r385, _ZZN3cub18CUB_300001_SM_10006detail6reduce28DeviceReduceSingleTileKernelINS2_10policy_hubIiyN4cuda3std3__44plusIvEEE10Policy1000EPKiPiyS9_iiNS7_10__identityEEEvT0_T1_T2_T3_T4_T6_E12temp_storage;
	add.s32 	%r386, %r385, %r384;
	st.shared.u32 	[%r386+8], %r545;
$L__BB2_36:
	bar.sync 	0;
	setp.ne.s32 	%p50, %r27, 0;
	@%p50 bra 	$L__BB2_72;
	ld.shared.u32 	%r387, [_ZZN3cub18CUB_300001_SM_10006detail6reduce28DeviceReduceSingleTileKernelINS2_10policy_hubIiyN4cuda3std3__44plusIvEEE10Policy1000EPKiPiyS9_iiNS7_10__identityEEEvT0_T1_T2_T3_T4_T6_E12temp_storage+12];
	add.s32 	%r388, %r387, %r545;
	ld.shared.u32 	%r389, [_ZZN3cub18CUB_300001_SM_10006detail6reduce28DeviceReduceSingleTileKernelINS2_10policy_hubIiyN4cuda3std3__44plusIvEEE10Policy1000EPKiPiyS9_iiNS7_10__identityEEEvT0_T1_T2_T3_T4_T6_E12temp_storage+16];
	add.s32 	%r390, %r388, %r389;
	ld.shared.u32 	%r391, [_ZZN3cub18CUB_300001_SM_10006detail6reduce28DeviceReduceSingleTileKernelINS2_10policy_hubIiyN4cuda3std3__44plusIvEEE10Policy1000EPKiPiyS9_iiNS7_10__identityEEEvT0_T1_T2_T3_T4_T6_E12temp_storage+20];
	add.s32 	%r392, %r390, %r391;
	ld.shared.u32 	%r393, [_ZZN3cub18CUB_300001_SM_10006detail6reduce28DeviceReduceSingleTileKernelINS2_10policy_hubIiyN4cuda3std3__44plusIvEEE10Policy1000EPKiPiyS9_iiNS7_10__identityEEEvT0_T1_T2_T3_T4_T6_E12temp_storage+24];
	add.s32 	%r394, %r392, %r393;
	ld.shared.u32 	%r395, [_ZZN3cub18CUB_300001_SM_10006detail6reduce28DeviceReduceSingleTileKernelINS2_10policy_hubIiyN4cuda3std3__44plusIvEEE10Policy1000EPKiPiyS9_iiNS7_10__identityEEEvT0_T1_T2_T3_T4_T6_E12temp_storage+28];
	add.s32 	%r396, %r394, %r395;
	ld.shared.u32 	%r397, [_ZZN3cub18CUB_300001_SM_10006detail6reduce28DeviceReduceSingleTileKernelINS2_10policy_hubIiyN4cuda3std3__44plusIvEEE10Policy1000EPKiPiyS9_iiNS7_10__identityEEEvT0_T1_T2_T3_T4_T6_E12temp_storage+32];
	add.s32 	%r398, %r396, %r397;
	ld.shared.u32 	%r399, [_ZZN3cub18CUB_300001_SM_10006detail6reduce28DeviceReduceSingleTileKernelINS2_10policy_hubIiyN4cuda3std3__44plusIvEEE10Policy1000EPKiPiyS9_iiNS7_10__identityEEEvT0_T1_T2_T3_T4_T6_E12temp_storage+36];
	add.s32 	%r545, %r398, %r399;
	bra.uni 	$L__BB2_72;
$L__BB2_38:
	setp.gt.u64 	%p3, %rd32, 4095;
	@%p3 bra 	$L__BB2_56;
	cvt.u32.u64 	%r51, %rd32;
	mov.u32 	%r52, %tid.x;
	setp.ge.u32 	%p15, %r52, %r51;
	mov.b32 	%r533, 0;
	mov.u32 	%r528, %r52;
	@%p15 bra 	$L__BB2_41;
	mul.wide.u32 	%rd83, %r52, 4;
	add.s64 	%rd82, %rd31, %rd83;
	// begin inline asm
	ld.global.nc.u32 %r533, [%rd82];
	// end inline asm
	add.s32 	%r528, %r52, 256;
$L__BB2_41:
	setp.ge.u32 	%p16, %r528, %r51;
	@%p16 bra 	$L__BB2_47;
	not.b32 	%r205, %r528;
	add.s32 	%r57, %r205, %r51;
	and.b32  	%r206, %r57, 768;
	setp.eq.s32 	%p17, %r206, 768;
	@%p17 bra 	$L__BB2_45;
	mul.wide.u32 	%rd84, %r528, 4;
	add.s64 	%rd145, %rd31, %rd84;
	shr.u32 	%r207, %r57, 8;
	add.s32 	%r208, %r207, 1;
	and.b32  	%r209, %r208, 3;
	neg.s32 	%r525, %r209;
$L__BB2_44:
	.pragma "nounroll";
	// begin inline asm
	ld.global.nc.u32 %r210, [%rd145];
	// end inline asm
	add.s32 	%r533, %r210, %r533;
	add.s32 	%r528, %r528, 256;
	add.s64 	%rd145, %rd145, 1024;
	add.s32 	%r525, %r525, 1;
	setp.ne.s32 	%p18, %r525, 0;
	@%p18 bra 	$L__BB2_44;
$L__BB2_45:
	setp.lt.u32 	%p19, %r57, 768;
	@%p19 bra 	$L__BB2_47;
$L__BB2_46:
	mul.wide.s32 	%rd90, %r528, 4;
	add.s64 	%rd86, %rd31, %rd90;
	// begin inline asm
	ld.global.nc.u32 %r211, [%rd86];
	// end inline asm
	add.s32 	%r215, %r211, %r533;
	add.s64 	%rd87, %rd86, 1024;
	// begin inline asm
	ld.global.nc.u32 %r212, [%rd87];
	// end inline asm
	add.s32 	%r216, %r212, %r215;
	add.s64 	%rd88, %rd86, 2048;
	// begin inline asm
	ld.global.nc.u32 %r213, [%rd88];
	// end inline asm
	add.s32 	%r217, %r213, %r216;
	add.s64 	%rd89, %rd86, 3072;
	// begin inline asm
	ld.global.nc.u32 %r214, [%rd89];
	// end inline asm
	add.s32 	%r533, %r214, %r217;
	add.s32 	%r528, %r528, 1024;
	setp.lt.s32 	%p20, %r528, %r51;
	@%p20 bra 	$L__BB2_46;
$L__BB2_47:
	setp.lt.u64 	%p21, %rd32, 256;
	@%p21 bra 	$L__BB2_52;
	// begin inline asm
	mov.u32 %r281, %laneid;
	// end inline asm
	mov.b32 	%r282, -1;
	redux.sync.add.s32 %r545, %r533, %r282;
	setp.ne.s32 	%p37, %r281, 0;
	@%p37 bra 	$L__BB2_50;
	shr.u32 	%r283, %r52, 3;
	and.b32  	%r284, %r283, 124;
	mov.u32 	%r285, _ZZN3cub18CUB_300001_SM_10006detail6reduce28DeviceReduceSingleTileKernelINS2_10policy_hubIiyN4cuda3std3__44plusIvEEE10Policy1000EPKiPiyS9_iiNS7_10__identityEEEvT0_T1_T2_T3_T4_T6_E12temp_storage;
	add.s32 	%r286, %r285, %r284;
	st.shared.u32 	[%r286+8], %r545;
$L__BB2_50:
	bar.sync 	0;
	setp.ne.s32 	%p38, %r52, 0;
	@%p38 bra 	$L__BB2_72;
	ld.shared.u32 	%r287, [_ZZN3cub18CUB_300001_SM_10006detail6reduce28DeviceReduceSingleTileKernelINS2_10policy_hubIiyN4cuda3std3__44plusIvEEE10Policy1000EPKiPiyS9_iiNS7_10__identityEEEvT0_T1_T2_T3_T4_T6_E12temp_storage+12];
	add.s32 	%r288, %r287, %r545;
	ld.shared.u32 	%r289, [_ZZN3cub18CUB_300001_SM_10006detail6reduce28DeviceReduceSingleTileKernelINS2_10policy_hubIiyN4cuda3std3__44plusIvEEE10Policy1000EPKiPiyS9_iiNS7_10__identityEEEvT0_T1_T2_T3_T4_T6_E12temp_storage+16];
	add.s32 	%r290, %r288, %r289;
	ld.shared.u32 	%r291, [_ZZN3cub18CUB_300001_SM_10006detail6reduce28DeviceReduceSingleTileKernelINS2_10policy_hubIiyN4cuda3std3__44plusIvEEE10Policy1000EPKiPiyS9_iiNS7_10__identityEEEvT0_T1_T2_T3_T4_T6_E12temp_storage+20];
	add.s32 	%r292, %r290, %r291;
	ld.shared.u32 	%r293, [_ZZN3cub18CUB_300001_SM_10006detail6reduce28DeviceReduceSingleTileKernelINS2_10policy_hubIiyN4cuda3std3__44plusIvEEE10Policy1000EPKiPiyS9_iiNS7_10__identityEEEvT0_T1_T2_T3_T4_T6_E12temp_storage+24];
	add.s32 	%r294, %r292, %r293;
	ld.shared.u32 	%r295, [_ZZN3cub18CUB_300001_SM_10006detail6reduce28DeviceReduceSingleTileKernelINS2_10policy_hubIiyN4cuda3std3__44plusIvEEE10Policy1000EPKiPiyS9_iiNS7_10__identityEEEvT0_T1_T2_T3_T4_T6_E12temp_storage+28];
	add.s32 	%r296, %r294, %r295;
	ld.shared.u32 	%r297, [_ZZN3cub18CUB_300001_SM_10006detail6reduce28DeviceReduceSingleTileKernelINS2_10policy_hubIiyN4cuda3std3__44plusIvEEE10Policy1000EPKiPiyS9_iiNS7_10__identityEEEvT0_T1_T2_T3_T4_T6_E12temp_storage+32];
	add.s32 	%r298, %r296, %r297;
	ld.shared.u32 	%r299, [_ZZN3cub18CUB_300001_SM_10006detail6reduce28DeviceReduceSingleTileKernelINS2_10policy_hubIiyN4cuda3std3__44plusIvEEE10Policy1000EPKiPiyS9_iiNS7_10__identityEEEvT0_T1_T2_T3_T4_T6_E12temp_storage+36];
	add.s32 	%r545, %r298, %r299;
	bra.uni 	$L__BB2_72;
$L__BB2_52:
	// begin inline asm
	mov.u32 %r218, %laneid;
	// end inline asm
	and.b32  	%r244, %r52, 992;
	add.s32 	%r245, %r244, 32;
	setp.gt.u32 	%p22, %r245, %r51;
	not.b32 	%r246, %r244;
	add.s32 	%r247, %r51, %r246;
	selp.b32 	%r242, %r247, 31, %p22;
	mov.b32 	%r221, 1;
	mov.b32 	%r243, -1;
	// begin inline asm
	shfl.sync.down.b32 %r219, %r533, %r221, %r242, %r243;
	// end inline asm
	setp.lt.s32 	%p23, %r218, %r242;
	selp.b32 	%r248, %r219, 0, %p23;
	add.s32 	%r225, %r248, %r533;
	mov.b32 	%r226, 2;
	// begin inline asm
	shfl.sync.down.b32 %r224, %r225, %r226, %r242, %r243;
	// end inline asm
	add.s32 	%r249, %r218, 2;
	setp.gt.s32 	%p24, %r249, %r242;
	selp.b32 	%r250, 0, %r224, %p24;
	add.s32 	%r230, %r225, %r250;
	mov.b32 	%r231, 4;
	// begin inline asm
	shfl.sync.down.b32 %r229, %r230, %r231, %r242, %r243;
	// end inline asm
	add.s32 	%r251, %r218, 4;
	setp.gt.s32 	%p25, %r251, %r242;
	selp.b32 	%r252, 0, %r229, %p25;
	add.s32 	%r235, %r230, %r252;
	mov.b32 	%r236, 8;
	// begin inline asm
	shfl.sync.down.b32 %r234, %r235, %r236, %r242, %r243;
	// end inline asm
	add.s32 	%r253, %r218, 8;
	setp.gt.s32 	%p26, %r253, %r242;
	selp.b32 	%r254, 0, %r234, %p26;
	add.s32 	%r240, %r235, %r254;
	mov.b32 	%r241, 16;
	// begin inline asm
	shfl.sync.down.b32 %r239, %r240, %r241, %r242, %r243;
	// end inline asm
	add.s32 	%r255, %r218, 16;
	setp.gt.s32 	%p27, %r255, %r242;
	selp.b32 	%r256, 0, %r239, %p27;
	add.s32 	%r545, %r240, %r256;
	setp.ne.s32 	%p28, %r218, 0;
	@%p28 bra 	$L__BB2_54;
	shr.u32 	%r257, %r52, 3;
	and.b32  	%r258, %r257, 124;
	mov.u32 	%r259, _ZZN3cub18CUB_300001_SM_10006detail6reduce28DeviceReduceSingleTileKernelINS2_10policy_hubIiyN4cuda3std3__44plusIvEEE10Policy1000EPKiPiyS9_iiNS7_10__identityEEEvT0_T1_T2_T3_T4_T6_E12temp_storage;
	add.s32 	%r260, %r259, %r258;
	st.shared.u32 	[%r260+8], %r545;
$L__BB2_54:
	bar.sync 	0;
	setp.ne.s32 	%p29, %r52, 0;
	@%p29 bra 	$L__BB2_72;
	setp.gt.u64 	%p30, %rd32, 32;
	ld.shared.u32 	%r261, [_ZZN3cub18CUB_300001_SM_10006detail6reduce28DeviceReduceSingleTileKernelINS2_10policy_hubIiyN4cuda3std3__44plusIvEEE10Policy1000EPKiPiyS9_iiNS7_10__identityEEEvT0_T1_T2_T3_T4_T6_E12temp_storage+12];
	selp.b32 	%r262, %r261, 0, %p30;
	add.s32 	%r263, %r262, %r545;
	setp.gt.u64 	%p31, %rd32, 64;
	ld.shared.u32 	%r264, [_ZZN3cub18CUB_300001_SM_10006detail6reduce28DeviceReduceSingleTileKernelINS2_10policy_hubIiyN4cuda3std3__44plusIvEEE10Policy1000EPKiPiyS9_iiNS7_10__identityEEEvT0_T1_T2_T3_T4_T6_E12temp_storage+16];
	selp.b32 	%r265, %r264, 0, %p31;
	add.s32 	%r266, %r263, %r265;
	setp.gt.u64 	%p32, %rd32, 96;
	ld.shared.u32 	%r267, [_ZZN3cub18CUB_300001_SM_10006detail6reduce28DeviceReduceSingleTileKernelINS2_10policy_hubIiyN4cuda3std3__44plusIvEEE10Policy1000EPKiPiyS9_iiNS7_10__identityEEEvT0_T1_T2_T3_T4_T6_E12temp_storage+20];
	selp.b32 	%r268, %r267, 0, %p32;
	add.s32 	%r269, %r266, %r268;
	setp.gt.u64 	%p33, %rd32, 128;
	ld.shared.u32 	%r270, [_ZZN3cub18CUB_300001_SM_10006detail6reduce28DeviceReduceSingleTileKernelINS2_10policy_hubIiyN4cuda3std3__44plusIvEEE10Policy1000EPKiPiyS9_iiNS7_10__identityEEEvT0_T1_T2_T3_T4_T6_E12temp_storage+24];
	selp.b32 	%r271, %r270, 0, %p33;
	add.s32 	%r272, %r269, %r271;
	setp.gt.u64 	%p34, %rd32, 160;
	ld.shared.u32 	%r273, [_ZZN3cub18CUB_300001_SM_10006detail6reduce28DeviceReduceSingleTileKernelINS2_10policy_hubIiyN4cuda3std3__44plusIvEEE10Policy1000EPKiPiyS9_iiNS7_10__identityEEEvT0_T1_T2_T3_T4_T6_E12temp_storage+28];
	selp.b32 	%r274, %r273, 0, %p34;
	add.s32 	%r275, %r272, %r274;
	setp.gt.u64 	%p35, %rd32, 192;
	ld.shared.u32 	%r276, [_ZZN3cub18CUB_300001_SM_10006detail6reduce28DeviceReduceSingleTileKernelINS2_10policy_hubIiyN4cuda3std3__44plusIvEEE10Policy1000EPKiPiyS9_iiNS7_10__identityEEEvT0_T1_T2_T3_T4_T6_E12temp_storage+32];
	selp.b32 	%r277, %r276, 0, %p35;
	add.s32 	%r278, %r275, %r277;
	setp.gt.u64 	%p36, %rd32, 224;
	ld.shared.u32 	%r279, [_ZZN3cub18CUB_300001_SM_10006detail6reduce28DeviceReduceSingleTileKernelINS2_10policy_hubIiyN4cuda3std3__44plusIvEEE10Policy1000EPKiPiyS9_iiNS7_10__identityEEEvT0_T1_T2_T3_T4_T6_E12temp_storage+36];
	selp.b32 	%r280, %r279, 0, %p36;
	add.s32 	%r545, %r278, %r280;
	bra.uni 	$L__BB2_72;
$L__BB2_56:
	mov.u32 	%r77, %tid.x;
	cvt.u64.u32 	%rd19, %r77;
	mul.wide.u32 	%rd52, %r77, 4;
	add.s64 	%rd35, %rd31, %rd52;
	// begin inline asm
	ld.global.nc.u32 %r103, [%rd35];
	// end inline asm
	add.s64 	%rd36, %rd35, 1024;
	// begin inline asm
	ld.global.nc.u32 %r104, [%rd36];
	// end inline asm
	add.s64 	%rd37, %rd35, 2048;
	// begin inline asm
	ld.global.nc.u32 %r105, [%rd37];
	// end inline asm
	add.s64 	%rd38, %rd35, 3072;
	// begin inline asm
	ld.global.nc.u32 %r106, [%rd38];
	// end inline asm
	add.s64 	%rd39, %rd35, 4096;
	// begin inline asm
	ld.global.nc.u32 %r107, [%rd39];
	// end inline asm
	add.s64 	%rd40, %rd35, 5120;
	// begin inline asm
	ld.global.nc.u32 %r108, [%rd40];
	// end inline asm
	add.s64 	%rd41, %rd35, 6144;
	// begin inline asm
	ld.global.nc.u32 %r109, [%rd41];
	// end inline asm
	add.s64 	%rd42, %rd35, 7168;
	// begin inline asm
	ld.global.nc.u32 %r110, [%rd42];
	// end inline asm
	add.s64 	%rd43, %rd35, 8192;
	// begin inline asm
	ld.global.nc.u32 %r111, [%rd43];
	// end inline asm
	add.s64 	%rd44, %rd35, 9216;
	// begin inline asm
	ld.global.nc.u32 %r112, [%rd44];
	// end inline asm
	add.s64 	%rd45, %rd35, 10240;
	// begin inline asm
	ld.global.nc.u32 %r113, [%rd45];
	// end inline asm
	add.s64 	%rd46, %rd35, 11264;
	// begin inline asm
	ld.global.nc.u32 %r114, [%rd46];
	// end inline asm
	add.s64 	%rd47, %rd35, 12288;
	// begin inline asm
	ld.global.nc.u32 %r115, [%rd47];
	// end inline asm
	add.s64 	%rd48, %rd35, 13312;
	// begin inline asm
	ld.global.nc.u32 %r116, [%rd48];
	// end inline asm
	add.s64 	%rd49, %rd35, 14336;
	// begin inline asm
	ld.global.nc.u32 %r117, [%rd49];
	// end inline asm
	add.s64 	%rd50, %rd35, 15360;
	// begin inline asm
	ld.global.nc.u32 %r118, [%rd50];
	// end inline asm
	add.s32 	%r119, %r104, %r103;
	add.s32 	%r120, %r105, %r119;
	add.s32 	%r121, %r106, %r120;
	add.s32 	%r122, %r107, %r121;
	add.s32 	%r123, %r108, %r122;
	add.s32 	%r124, %r109, %r123;
	add.s32 	%r125, %r110, %r124;
	add.s32 	%r126, %r111, %r125;
	add.s32 	%r127, %r112, %r126;
	add.s32 	%r128, %r113, %r127;
	add.s32 	%r129, %r114, %r128;
	add.s32 	%r130, %r115, %r129;
	add.s32 	%r131, %r116, %r130;
	add.s32 	%r132, %r117, %r131;
	add.s32 	%r544, %r118, %r132;
	add.s64 	%rd21, %rd32, -4096;
	setp.lt.u64 	%p4, %rd21, 4096;
	mov.b64 	%rd147, 4096;
	@%p4 bra 	$L__BB2_60;
	mov.b64 	%rd147, 4096;
$L__BB2_58:
	shl.b64 	%rd70, %rd147, 2;
	add.s64 	%rd54, %rd35, %rd70;
	// begin inline asm
	ld.global.nc.u32 %r133, [%rd54];
	// end inline asm
	add.s64 	%rd55, %rd54, 1024;
	// begin inline asm
	ld.global.nc.u32 %r134, [%rd55];
	// end inline asm
	add.s64 	%rd56, %rd54, 2048;
	// begin inline asm
	ld.global.nc.u32 %r135, [%rd56];
	// end inline asm
	add.s64 	%rd57, %rd54, 3072;
	// begin inline asm
	ld.global.nc.u32 %r136, [%rd57];
	// end inline asm
	add.s64 	%rd58, %rd54, 4096;
	// begin inline asm
	ld.global.nc.u32 %r137, [%rd58];
	// end inline asm
	add.s64 	%rd59, %rd54, 5120;
	// begin inline asm
	ld.global.nc.u32 %r138, [%rd59];
	// end inline asm
	add.s64 	%rd60, %rd54, 6144;
	// begin inline asm
	ld.global.nc.u32 %r139, [%rd60];
	// end inline asm
	add.s64 	%rd61, %rd54, 7168;
	// begin inline asm
	ld.global.nc.u32 %r140, [%rd61];
	// end inline asm
	add.s64 	%rd62, %rd54, 8192;
	// begin inline asm
	ld.global.nc.u32 %r141, [%rd62];
	// end inline asm
	add.s64 	%rd63, %rd54, 9216;
	// begin inline asm
	ld.global.nc.u32 %r142, [%rd63];
	// end inline asm
	add.s64 	%rd64, %rd54, 10240;
	// begin inline asm
	ld.global.nc.u32 %r143, [%rd64];
	// end inline asm
	add.s64 	%rd65, %rd54, 11264;
	// begin inline asm
	ld.global.nc.u32 %r144, [%rd65];
	// end inline asm
	add.s64 	%rd66, %rd54, 12288;
	// begin inline asm
	ld.global.nc.u32 %r145, [%rd66];
	// end inline asm
	add.s64 	%rd67, %rd54, 13312;
	// begin inline asm
	ld.global.nc.u32 %r146, [%rd67];
	// end inline asm
	add.s64 	%rd68, %rd54, 14336;
	// begin inline asm
	ld.global.nc.u32 %r147, [%rd68];
	// end inline asm
	add.s64 	%rd69, %rd54, 15360;
	// begin inline asm
	ld.global.nc.u32 %r148, [%rd69];
	// end inline asm
	add.s32 	%r149, %r133, %r544;
	add.s32 	%r150, %r134, %r149;
	add.s32 	%r151, %r135, %r150;
	add.s32 	%r152, %r136, %r151;
	add.s32 	%r153, %r137, %r152;
	add.s32 	%r154, %r138, %r153;
	add.s32 	%r155, %r139, %r154;
	add.s32 	%r156, %r140, %r155;
	add.s32 	%r157, %r141, %r156;
	add.s32 	%r158, %r142, %r157;
	add.s32 	%r159, %r143, %r158;
	add.s32 	%r160, %r144, %r159;
	add.s32 	%r161, %r145, %r160;
	add.s32 	%r162, %r146, %r161;
	add.s32 	%r163, %r147, %r162;
	add.s32 	%r544, %r148, %r163;
	sub.s64 	%rd71, %rd32, %rd147;
	setp.lt.u64 	%p5, %rd71, 4096;
	@%p5 bra 	$L__BB2_68;
	add.s64 	%rd147, %rd147, 4096;
	setp.le.u64 	%p6, %rd147, %rd21;
	@%p6 bra 	$L__BB2_58;
$L__BB2_60:
	setp.le.u64 	%p7, %rd32, %rd147;
	@%p7 bra 	$L__BB2_68;
	cvt.u32.u64 	%r164, %rd147;
	cvt.u32.u64 	%r165, %rd32;
	sub.s32 	%r82, %r165, %r164;
	setp.ge.s32 	%p8, %r77, %r82;
	@%p8 bra 	$L__BB2_68;
	not.b32 	%r168, %r77;
	add.s32 	%r169, %r168, %r165;
	sub.s32 	%r83, %r169, %r164;
	and.b32  	%r171, %r83, 768;
	setp.eq.s32 	%p9, %r171, 768;
	mov.u32 	%r539, %r77;
	@%p9 bra 	$L__BB2_65;
	add.s64 	%rd72, %rd147, %rd19;
	shl.b64 	%rd73, %rd72, 2;
	add.s64 	%rd148, %rd31, %rd73;
	shr.u32 	%r172, %r83, 8;
	add.s32 	%r173, %r172, 1;
	and.b32  	%r174, %r173, 3;
	neg.s32 	%r536, %r174;
	mov.u32 	%r539, %r77;
$L__BB2_64:
	.pragma "nounroll";
	// begin inline asm
	ld.global.nc.u32 %r175, [%rd148];
	// end inline asm
	add.s32 	%r544, %r175, %r544;
	add.s32 	%r539, %r539, 256;
	add.s64 	%rd148, %rd148, 1024;
	add.s32 	%r536, %r536, 1;
	setp.ne.s32 	%p10, %r536, 0;
	@%p10 bra 	$L__BB2_64;
$L__BB2_65:
	setp.lt.u32 	%p11, %r83, 768;
	@%p11 bra 	$L__BB2_68;
	cvt.u64.u32 	%rd75, %r539;
	add.s64 	%rd76, %rd147, %rd75;
	shl.b64 	%rd77, %rd76, 2;
	add.s64 	%rd149, %rd31, %rd77;
$L__BB2_67:
	// begin inline asm
	ld.global.nc.u32 %r176, [%rd149];
	// end inline asm
	add.s32 	%r180, %r176, %r544;
	add.s64 	%rd79, %rd149, 1024;
	// begin inline asm
	ld.global.nc.u32 %r177, [%rd79];
	// end inline asm
	add.s32 	%r181, %r177, %r180;
	add.s64 	%rd80, %rd149, 2048;
	// begin inline asm
	ld.global.nc.u32 %r178, [%rd80];
	// end inline asm
	add.s32 	%r182, %r178, %r181;
	add.s64 	%rd81, %rd149, 3072;
	// begin inline asm
	ld.global.nc.u32 %r179, [%rd81];
	// end inline asm
	add.s32 	%r544, %r179, %r182;
	add.s32 	%r539, %r539, 1024;
	add.s64 	%rd149, %rd149, 4096;
	setp.lt.s32 	%p12, %r539, %r82;
	@%p12 bra 	$L__BB2_67;
$L__BB2_68:
	// begin inline asm
	mov.u32 %r183, %laneid;
	// end inline asm
	mov.b32 	%r184, -1;
	redux.sync.add.s32 %r545, %r544, %r184;
	setp.ne.s32 	%p13, %r183, 0;
	@%p13 bra 	$L__BB2_70;
	shr.u32 	%r185, %r77, 3;
	and.b32  	%r186, %r185, 124;
	mov.u32 	%r187, _ZZN3cub18CUB_300001_SM_10006detail6reduce28DeviceReduceSingleTileKernelINS2_10policy_hubIiyN4cuda3std3__44plusIvEEE10Policy1000EPKiPiyS9_iiNS7_10__identityEEEvT0_T1_T2_T3_T4_T6_E12temp_storage;
	add.s32 	%r188, %r187, %r186;
	st.shared.u32 	[%r188+8], %r545;
$L__BB2_70:
	bar.sync 	0;
	setp.ne.s32 	%p14, %r77, 0;
	@%p14 bra 	$L__BB2_72;
	ld.shared.u32 	%r189, [_ZZN3cub18CUB_300001_SM_10006detail6reduce28DeviceReduceSingleTileKernelINS2_10policy_hubIiyN4cuda3std3__44plusIvEEE10Policy1000EPKiPiyS9_iiNS7_10__identityEEEvT0_T1_T2_T3_T4_T6_E12temp_storage+12];
	add.s32 	%r190, %r189, %r545;
	ld.shared.u32 	%r191, [_ZZN3cub18CUB_300001_SM_10006detail6reduce28DeviceReduceSingleTileKernelINS2_10policy_hubIiyN4cuda3std3__44plusIvEEE10Policy1000EPKiPiyS9_iiNS7_10__identityEEEvT0_T1_T2_T3_T4_T6_E12temp_storage+16];
	add.s32 	%r192, %r190, %r191;
	ld.shared.u32 	%r193, [_ZZN3cub18CUB_300001_SM_10006detail6reduce28DeviceReduceSingleTileKernelINS2_10policy_hubIiyN4cuda3std3__44plusIvEEE10Policy1000EPKiPiyS9_iiNS7_10__identityEEEvT0_T1_T2_T3_T4_T6_E12temp_storage+20];
	add.s32 	%r194, %r192, %r193;
	ld.shared.u32 	%r195, [_ZZN3cub18CUB_300001_SM_10006detail6reduce28DeviceReduceSingleTileKernelINS2_10policy_hubIiyN4cuda3std3__44plusIvEEE10Policy1000EPKiPiyS9_iiNS7_10__identityEEEvT0_T1_T2_T3_T4_T6_E12temp_storage+24];
	add.s32 	%r196, %r194, %r195;
	ld.shared.u32 	%r197, [_ZZN3cub18CUB_300001_SM_10006detail6reduce28DeviceReduceSingleTileKernelINS2_10policy_hubIiyN4cuda3std3__44plusIvEEE10Policy1000EPKiPiyS9_iiNS7_10__identityEEEvT0_T1_T2_T3_T4_T6_E12temp_storage+28];
	add.s32 	%r198, %r196, %r197;
	ld.shared.u32 	%r199, [_ZZN3cub18CUB_300001_SM_10006detail6reduce28DeviceReduceSingleTileKernelINS2_10policy_hubIiyN4cuda3std3__44plusIvEEE10Policy1000EPKiPiyS9_iiNS7_10__identityEEEvT0_T1_T2_T3_T4_T6_E12temp_storage+32];
	add.s32 	%r200, %r198, %r199;
	ld.shared.u32 	%r201, [_ZZN3cub18CUB_300001_SM_10006detail6reduce28DeviceReduceSingleTileKernelINS2_10policy_hubIiyN4cuda3std3__44plusIvEEE10Policy1000EPKiPiyS9_iiNS7_10__identityEEEvT0_T1_T2_T3_T4_T6_E12temp_storage+36];
	add.s32 	%r545, %r200, %r201;
$L__BB2_72:
	mov.u32 	%r498, %tid.x;
	setp.ne.s32 	%p75, %r498, 0;
	@%p75 bra 	$L__BB2_74;
	add.s32 	%r499, %r545, %r102;
	st.global.u32 	[%rd1], %r499;
$L__BB2_74:
	ret;

}
	// .globl	_ZN3cub18CUB_300001_SM_10006detail6reduce18DeviceReduceKernelINS2_10policy_hubIiyN4cuda3std3__44plusIvEEE10Policy1000EPKiyS9_iNS7_10__identityEEEvT0_PT3_T1_NS0_13GridEvenShareISI_EET2_T4_
.visible .entry _ZN3cub18CUB_300001_SM_10006detail6reduce18DeviceReduceKernelINS2_10policy_hubIiyN4cuda3std3__44plusIvEEE10Policy1000EPKiyS9_iNS7_10__identityEEEvT0_PT3_T1_NS0_13GridEvenShareISI_EET2_T4_(
	.param .u64 .ptr .align 1 _ZN3cub18CUB_300001_SM_10006detail6reduce18DeviceReduceKernelINS2_10policy_hubIiyN4cuda3std3__44plusIvEEE10Policy1000EPKiyS9_iNS7_10__identityEEEvT0_PT3_T1_NS0_13GridEvenShareISI_EET2_T4__param_0,
	.param .u64 .ptr .align 1 _ZN3cub18CUB_300001_SM_10006detail6reduce18DeviceReduceKernelINS2_10policy_hubIiyN4cuda3std3__44plusIvEEE10Policy1000EPKiyS9_iNS7_10__identityEEEvT0_PT3_T1_NS0_13GridEvenShareISI_EET2_T4__param_1,
	.param .u64 _ZN3cub18CUB_300001_SM_10006detail6reduce18DeviceReduceKernelINS2_10policy_hubIiyN4cuda3std3__44plusIvEEE10Policy1000EPKiyS9_iNS7_10__identityEEEvT0_PT3_T1_NS0_13GridEvenShareISI_EET2_T4__param_2,
	.param .align 8 .b8 _ZN3cub18CUB_300001_SM_10006detail6reduce18DeviceReduceKernelINS2_10policy_hubIiyN4cuda3std3__44plusIvEEE10Policy1000EPKiyS9_iNS7_10__identityEEEvT0_PT3_T1_NS0_13GridEvenShareISI_EET2_T4__param_3[72],
	.param .align 1 .b8 _ZN3cub18CUB_300001_SM_10006detail6reduce18DeviceReduceKernelINS2_10policy_hubIiyN4cuda3std3__44plusIvEEE10Policy1000EPKiyS9_iNS7_10__identityEEEvT0_PT3_T1_NS0_13GridEvenShareISI_EET2_T4__param_4[1],
	.param .align 1 .b8 _ZN3cub18CUB_300001_SM_10006detail6reduce18DeviceReduceKernelINS2_10policy_hubIiyN4cuda3std3__44plusIvEEE10Policy1000EPKiyS9_iNS7_10__identityEEEvT0_PT3_T1_NS0_13GridEvenShareISI_EET2_T4__param_5[1]
)
.maxntid 256
{
	.reg .pred 	%p<75>;
	.reg .b32 	%r<578>;
	.reg .b64 	%rd<174>;
	// demoted variable
	.shared .align 4 .b8 _ZZN3cub18CUB_300001_SM_10006detail6reduce18DeviceReduceKernelINS2_10policy_hubIiyN4cuda3std3__44plusIvEEE10Policy1000EPKiyS9_iNS7_10__identityEEEvT0_PT3_T1_NS0_13GridEvenShareISI_EET2_T4_E12temp_storage[44];
	ld.param.u64 	%rd1, [_ZN3cub18CUB_300001_SM_10006detail6reduce18DeviceReduceKernelINS2_10policy_hubIiyN4cuda3std3__44plusIvEEE10Policy1000EPKiyS9_iNS7_10__identityEEEvT0_PT3_T1_NS0_13GridEvenShareISI_EET2_T4__param_3+32];
	ld.param.u64 	%rd39, [_ZN3cub18CUB_300001_SM_10006detail6reduce18DeviceReduceKernelINS2_10policy_hubIiyN4cuda3std3__44plusIvEEE10Policy1000EPKiyS9_iNS7_10__identityEEEvT0_PT3_T1_NS0_13GridEvenShareISI_EET2_T4__param_0];
	ld.param.u32 	%r1, [_ZN3cub18CUB_300001_SM_10006detail6reduce18DeviceReduceKernelINS2_10policy_hubIiyN4cuda3std3__44plusIvEEE10Policy1000EPKiyS9_iNS7_10__identityEEEvT0_PT3_T1_NS0_13GridEvenShareISI_EET2_T4__param_3+40];
	mov.u32 	%r2, %ctaid.x;
	shl.b32 	%r110, %r1, 12;
	cvt.s64.s32 	%rd2, %r110;
	shl.b32 	%r111, %r2, 12;
	cvt.u64.u32 	%rd3, %r111;
	and.b64  	%rd41, %rd39, 15;
	setp.ne.s64 	%p1, %rd41, 0;
	@%p1 bra 	$L__BB3_35;
	sub.s64 	%rd4, %rd1, %rd3;
	setp.gt.u64 	%p38, %rd4, 4095;
	@%p38 bra 	$L__BB3_19;
	cvt.u32.u64 	%r430, %rd3;
	cvt.u32.u64 	%r3, %rd1;
	sub.s32 	%r4, %r3, %r430;
	mov.u32 	%r5, %tid.x;
	setp.ge.s32 	%p50, %r5, %r4;
	mov.b32 	%r543, 0;
	mov.u32 	%r538, %r5;
	@%p50 bra 	$L__BB3_4;
	add.s32 	%r433, %r430, %r5;
	mul.wide.u32 	%rd146, %r433, 4;
	add.s64 	%rd145, %rd39, %rd146;
	// begin inline asm
	ld.global.nc.u32 %r543, [%rd145];
	// end inline asm
	add.s32 	%r538, %r5, 256;
$L__BB3_4:
	setp.ge.s32 	%p51, %r538, %r4;
	@%p51 bra 	$L__BB3_10;
	not.b32 	%r435, %r538;
	add.s32 	%r10, %r435, %r3;
	and.b32  	%r436, %r10, 768;
	setp.eq.s32 	%p52, %r436, 768;
	@%p52 bra 	$L__BB3_8;
	cvt.u64.u32 	%rd147, %r538;
	add.s64 	%rd148, %rd147, %rd3;
	shl.b64 	%rd149, %rd148, 2;
	add.s64 	%rd162, %rd39, %rd149;
	shr.u32 	%r437, %r10, 8;
	add.s32 	%r438, %r437, 1;
	and.b32  	%r439, %r438, 3;
	neg.s32 	%r535, %r439;
$L__BB3_7:
	.pragma "nounroll";
	// begin inline asm
	ld.global.nc.u32 %r440, [%rd162];
	// end inline asm
	add.s32 	%r543, %r440, %r543;
	add.s32 	%r538, %r538, 256;
	add.s64 	%rd162, %rd162, 1024;
	add.s32 	%r535, %r535, 1;
	setp.ne.s32 	%p53, %r535, 0;
	@%p53 bra 	$L__BB3_7;
$L__BB3_8:
	sub.s32 	%r442, %r10, %r430;
	setp.lt.u32 	%p54, %r442, 768;
	@%p54 bra 	$L__BB3_10;
$L__BB3_9:
	cvt.s64.s32 	%rd155, %r538;
	add.s64 	%rd156, %rd3, %rd155;
	shl.b64 	%rd157, %rd156, 2;
	add.s64 	%rd151, %rd39, %rd157;
	// begin inline asm
	ld.global.nc.u32 %r443, [%rd151];
	// end inline asm
	add.s32 	%r447, %r443, %r543;
	add.s64 	%rd152, %rd151, 1024;
	// begin inline asm
	ld.global.nc.u32 %r444, [%rd152];
	// end inline asm
	add.s32 	%r448, %r444, %r447;
	add.s64 	%rd153, %rd151, 2048;
	// begin inline asm
	ld.global.nc.u32 %r445, [%rd153];
	// end inline asm
	add.s32 	%r449, %r445, %r448;
	add.s64 	%rd154, %rd151, 3072;
	// begin inline asm
	ld.global.nc.u32 %r446, [%rd154];
	// end inline asm
	add.s32 	%r543, %r446, %r449;
	add.s32 	%r538, %r538, 1024;
	setp.lt.s32 	%p55, %r538, %r4;
	@%p55 bra 	$L__BB3_9;
$L__BB3_10:
	setp.lt.s32 	%p56, %r4, 256;
	@%p56 bra 	$L__BB3_15;
	// begin inline asm
	mov.u32 %r513, %laneid;
	// end inline asm
	mov.b32 	%r514, -1;
	redux.sync.add.s32 %r577, %r543, %r514;
	setp.ne.s32 	%p72, %r513, 0;
	@%p72 bra 	$L__BB3_13;
	shr.u32 	%r515, %r5, 3;
	and.b32  	%r516, %r515, 124;
	mov.u32 	%r517, _ZZN3cub18CUB_300001_SM_10006detail6reduce18DeviceReduceKernelINS2_10policy_hubIiyN4cuda3std3__44plusIvEEE10Policy1000EPKiyS9_iNS7_10__identityEEEvT0_PT3_T1_NS0_13GridEvenShareISI_EET2_T4_E12temp_storage;
	add.s32 	%r518, %r517, %r516;
	st.shared.u32 	[%r518+8], %r577;
$L__BB3_13:
	bar.sync 	0;
	setp.ne.s32 	%p73, %r5, 0;
	@%p73 bra 	$L__BB3_69;
	ld.shared.u32 	%r519, [_ZZN3cub18CUB_300001_SM_10006detail6reduce18DeviceReduceKernelINS2_10policy_hubIiyN4cuda3std3__44plusIvEEE10Policy1000EPKiyS9_iNS7_10__identityEEEvT0_PT3_T1_NS0_13GridEvenShareISI_EET2_T4_E12temp_storage+12];
	add.s32 	%r520, %r519, %r577;
	ld.shared.u32 	%r521, [_ZZN3cub18CUB_300001_SM_10006detail6reduce18DeviceReduceKernelINS2_10policy_hubIiyN4cuda3std3__44plusIvEEE10Policy1000EPKiyS9_iNS7_10__identityEEEvT0_PT3_T1_NS0_13GridEvenShareISI_EET2_T4_E12temp_storage+16];
	add.s32 	%r522, %r520, %r521;
	ld.shared.u32 	%r523, [_ZZN3cub18CUB_300001_SM_10006detail6reduce18DeviceReduceKernelINS2_10policy_hubIiyN4cuda3std3__44plusIvEEE10Policy1000EPKiyS9_iNS7_10__identityEEEvT0_PT3_T1_NS0_13GridEvenShareISI_EET2_T4_E12temp_storage+20];
	add.s32 	%r524, %r522, %r523;
	ld.shared.u32 	%r525, [_ZZN3cub18CUB_300001_SM_10006detail6reduce18DeviceReduceKernelINS2_10policy_hubIiyN4cuda3std3__44plusIvEEE10Policy1000EPKiyS9_iNS7_10__identityEEEvT0_PT3_T1_NS0_13GridEvenShareISI_EET2_T4_E12temp_storage+24];
	add.s32 	%r526, %r524, %r525;
	ld.shared.u32 	%r527, [_ZZN3cub18CUB_300001_SM_10006detail6reduce18DeviceReduceKernelINS2_10policy_hubIiyN4cuda3std3__44plusIvEEE10Policy1000EPKiyS9_iNS7_10__identityEEEvT0_PT3_T1_NS0_13GridEvenShareISI_EET2_T4_E12temp_storage+28];
	add.s32 	%r528, %r526, %r527;
	ld.shared.u32 	%r529, [_ZZN3cub18CUB_300001_SM_10006detail6reduce18DeviceReduceKernelINS2_10policy_hubIiyN4cuda3std3__44plusIvEEE10Policy1000EPKiyS9_iNS7_10__identityEEEvT0_PT3_T1_NS0_13GridEvenShareISI_EET2_T4_E12temp_storage+32];
	add.s32 	%r530, %r528, %r529;
	ld.shared.u32 	%r531, [_ZZN3cub18CUB_300001_SM_10006detail6reduce18DeviceReduceKernelINS2_10policy_hubIiyN4cuda3std3__44plusIvEEE10Policy1000EPKiyS9_iNS7_10__identityEEEvT0_PT3_T1_NS0_13GridEvenShareISI_EET2_T4_E12temp_storage+36];
	add.s32 	%r577, %r530, %r531;
	bra.uni 	$L__BB3_69;
$L__BB3_15:
	// begin inline asm
	mov.u32 %r450, %laneid;
	// end inline asm
	and.b32  	%r476, %r5, 992;
	add.s32 	%r477, %r476, 32;
	setp.gt.s32 	%p57, %r477, %r4;
	not.b32 	%r478, %r476;
	add.s32 	%r479, %r4, %r478;
	selp.b32 	%r474, %r479, 31, %p57;
	mov.b32 	%r453, 1;
	mov.b32 	%r475, -1;
	// begin inline asm
	shfl.sync.down.b32 %r451, %r543, %r453, %r474, %r475;
	// end inline asm
	setp.lt.s32 	%p58, %r450, %r474;
	selp.b32 	%r480, %r451, 0, %p58;
	add.s32 	%r457, %r480, %r543;
	mov.b32 	%r458, 2;
	// begin inline asm
	shfl.sync.down.b32 %r456, %r457, %r458, %r474, %r475;
	// end inline asm
	add.s32 	%r481, %r450, 2;
	setp.gt.s32 	%p59, %r481, %r474;
	selp.b32 	%r482, 0, %r456, %p59;
	add.s32 	%r462, %r457, %r482;
	mov.b32 	%r463, 4;
	// begin inline asm
	shfl.sync.down.b32 %r461, %r462, %r463, %r474, %r475;
	// end inline asm
	add.s32 	%r483, %r450, 4;
	setp.gt.s32 	%p60, %r483, %r474;
	selp.b32 	%r484, 0, %r461, %p60;
	add.s32 	%r467, %r462, %r484;
	mov.b32 	%r468, 8;
	// begin inline asm
	shfl.sync.down.b32 %r466, %r467, %r468, %r474, %r475;
	// end inline asm
	add.s32 	%r485, %r450, 8;
	setp.gt.s32 	%p61, %r485, %r474;
	selp.b32 	%r486, 0, %r466, %p61;
	add.s32 	%r472, %r467, %r486;
	mov.b32 	%r473, 16;
	// begin inline asm
	shfl.sync.down.b32 %r471, %r472, %r473, %r474, %r475;
	// end inline asm
	add.s32 	%r487, %r450, 16;
	setp.gt.s32 	%p62, %r487, %r474;
	selp.b32 	%r488, 0, %r471, %p62;
	add.s32 	%r577, %r472, %r488;
	setp.ne.s32 	%p63, %r450, 0;
	@%p63 bra 	$L__BB3_17;
	shr.u32 	%r489, %r5, 3;
	and.b32  	%r490, %r489, 124;
	mov.u32 	%r491, _ZZN3cub18CUB_300001_SM_10006detail6reduce18DeviceReduceKernelINS2_10policy_hubIiyN4cuda3std3__44plusIvEEE10Policy1000EPKiyS9_iNS7_10__identityEEEvT0_PT3_T1_NS0_13GridEvenShareISI_EET2_T4_E12temp_storage;
	add.s32 	%r492, %r491, %r490;
	st.shared.u32 	[%r492+8], %r577;
$L__BB3_17:
	bar.sync 	0;
	setp.ne.s32 	%p64, %r5, 0;
	@%p64 bra 	$L__BB3_69;
	setp.gt.s32 	%p65, %r4, 32;
	ld.shared.u32 	%r493, [_ZZN3cub18CUB_300001_SM_10006detail6reduce18DeviceReduceKernelINS2_10policy_hubIiyN4cuda3std3__44plusIvEEE10Policy1000EPKiyS9_iNS7_10__identityEEEvT0_PT3_T1_NS0_13GridEvenShareISI_EET2_T4_E12temp_storage+12];
	selp.b32 	%r494, %r493, 0, %p65;
	add.s32 	%r495, %r494, %r577;
	setp.gt.s32 	%p66, %r4, 64;
	ld.shared.u32 	%r496, [_ZZN3cub18CUB_300001_SM_10006detail6reduce18DeviceReduceKernelINS2_10policy_hubIiyN4cuda3std3__44plusIvEEE10Policy1000EPKiyS9_iNS7_10__identityEEEvT0_PT3_T1_NS0_13GridEvenShareISI_EET2_T4_E12temp_storage+16];
	selp.b32 	%r497, %r496, 0, %p66;
	add.s32 	%r498, %r495, %r497;
	setp.gt.s32 	%p67, %r4, 96;
	ld.shared.u32 	%r499, [_ZZN3cub18CUB_300001_SM_10006detail6reduce18DeviceReduceKernelINS2_10policy_hubIiyN4cuda3std3__44plusIvEEE10Policy1000EPKiyS9_iNS7_10__identityEEEvT0_PT3_T1_NS0_13GridEvenShareISI_EET2_T4_E12temp_storage+20];
	selp.b32 	%r500, %r499, 0, %p67;
	add.s32 	%r501, %r498, %r500;
	setp.gt.s32 	%p68, %r4, 128;
	ld.shared.u32 	%r502, [_ZZN3cub18CUB_300001_SM_10006detail6reduce18DeviceReduceKernelINS2_10policy_hubIiyN4cuda3std3__44plusIvEEE10Policy1000EPKiyS9_iNS7_10__identityEEEvT0_PT3_T1_NS0_13GridEvenShareISI_EET2_T4_E12temp_storage+24];
	selp.b32 	%r503, %r502, 0, %p68;
	add.s32 	%r504, %r501, %r503;
	setp.gt.s32 	%p69, %r4, 160;
	ld.shared.u32 	%r505, [_ZZN3cub18CUB_300001_SM_10006detail6reduce18DeviceReduceKernelINS2_10policy_hubIiyN4cuda3std3__44plusIvEEE10Policy1000EPKiyS9_iNS7_10__identityEEEvT0_PT3_T1_NS0_13GridEvenShareISI_EET2_T4_E12temp_storage+28];
	selp.b32 	%r506, %r505, 0, %p69;
	add.s32 	%r507, %r504, %r506;
	setp.gt.s32 	%p70, %r4, 192;
	ld.shared.u32 	%r508, [_ZZN3cub18CUB_300001_SM_10006detail6reduce18DeviceReduceKernelINS2_10policy_hubIiyN4cuda3std3__44plusIvEEE10Policy1000EPKiyS9_iNS7_10__identityEEEvT0_PT3_T1_NS0_13GridEvenShareISI_EET2_T4_E12temp_storage+32];
	selp.b32 	%r509, %r508, 0, %p70;
	add.s32 	%r510, %r507, %r509;
	setp.gt.s32 	%p71, %r4, 224;
	ld.shared.u32 	%r511, [_ZZN3cub18CUB_300001_SM_10006detail6reduce18DeviceReduceKernelINS2_10policy_hubIiyN4cuda3std3__44plusIvEEE10Policy1000EPKiyS9_iNS7_10__identityEEEvT0_PT3_T1_NS0_13GridEvenShareISI_EET2_T4_E12temp_storage+36];
	selp.b32 	%r512, %r511, 0, %p71;
	add.s32 	%r577, %r510, %r512;
	bra.uni 	$L__BB3_69;
$L__BB3_19:
	cvt.u32.u64 	%r321, %rd3;
	mov.u32 	%r30, %tid.x;
	shl.b32 	%r322, %r30, 2;
	add.s32 	%r323, %r321, %r322;
	mul.wide.u32 	%rd115, %r323, 4;
	add.s64 	%rd105, %rd39, %rd115;
	// begin inline asm
	ld.global.nc.v2.u64 {%rd103, %rd104}, [%rd105];
	// end inline asm
	mov.b64 	{%r324, %r325}, %rd104;
	mov.b64 	{%r326, %r327}, %rd103;
	add.s64 	%rd108, %rd105, 4096;
	// begin inline asm
	ld.global.nc.v2.u64 {%rd106, %rd107}, [%rd108];
	// end inline asm
	mov.b64 	{%r328, %r329}, %rd107;
	mov.b64 	{%r330, %r331}, %rd106;
	add.s64 	%rd111, %rd105, 8192;
	// begin inline asm
	ld.global.nc.v2.u64 {%rd109, %rd110}, [%rd111];
	// end inline asm
	mov.b64 	{%r332, %r333}, %rd110;
	mov.b64 	{%r334, %r335}, %rd109;
	add.s64 	%rd114, %rd105, 12288;
	// begin inline asm
	ld.global.nc.v2.u64 {%rd112, %rd113}, [%rd114];
	// end inline asm
	mov.b64 	{%r336, %r337}, %rd113;
	mov.b64 	{%r338, %r339}, %rd112;
	add.s32 	%r340, %r327, %r326;
	add.s32 	%r341, %r324, %r340;
	add.s32 	%r342, %r325, %r341;
	add.s32 	%r343, %r330, %r342;
	add.s32 	%r344, %r331, %r343;
	add.s32 	%r345, %r328, %r344;
	add.s32 	%r346, %r329, %r345;
	add.s32 	%r347, %r334, %r346;
	add.s32 	%r348, %r335, %r347;
	add.s32 	%r349, %r332, %r348;
	add.s32 	%r350, %r333, %r349;
	add.s32 	%r351, %r338, %r350;
	add.s32 	%r352, %r339, %r351;
	add.s32 	%r353, %r336, %r352;
	add.s32 	%r554, %r337, %r353;
	setp.lt.u64 	%p39, %rd4, %rd2;
	@%p39 bra 	$L__BB3_31;
	add.s64 	%rd164, %rd2, %rd3;
	cvt.u64.u32 	%rd116, %r30;
	add.s64 	%rd117, %rd164, %rd116;
	shl.b64 	%rd118, %rd117, 2;
	add.s64 	%rd163, %rd39, %rd118;
	mov.b32 	%r544, 0;
$L__BB3_21:
	add.s64 	%rd3, %rd3, %rd2;
	add.s64 	%rd119, %rd1, -4096;
	setp.gt.u64 	%p40, %rd3, %rd119;
	@%p40 bra 	$L__BB3_23;
	cvt.u64.u32 	%rd132, %r322;
	add.s64 	%rd133, %rd3, %rd132;
	shl.b64 	%rd134, %rd133, 2;
	add.s64 	%rd122, %rd39, %rd134;
	// begin inline asm
	ld.global.nc.v2.u64 {%rd120, %rd121}, [%rd122];
	// end inline asm
	mov.b64 	{%r356, %r357}, %rd121;
	mov.b64 	{%r358, %r359}, %rd120;
	add.s64 	%rd125, %rd122, 4096;
	// begin inline asm
	ld.global.nc.v2.u64 {%rd123, %rd124}, [%rd125];
	// end inline asm
	mov.b64 	{%r360, %r361}, %rd124;
	mov.b64 	{%r362, %r363}, %rd123;
	add.s64 	%rd128, %rd122, 8192;
	// begin inline asm
	ld.global.nc.v2.u64 {%rd126, %rd127}, [%rd128];
	// end inline asm
	mov.b64 	{%r364, %r365}, %rd127;
	mov.b64 	{%r366, %r367}, %rd126;
	add.s64 	%rd131, %rd122, 12288;
	// begin inline asm
	ld.global.nc.v2.u64 {%rd129, %rd130}, [%rd131];
	// end inline asm
	mov.b64 	{%r368, %r369}, %rd130;
	mov.b64 	{%r370, %r371}, %rd129;
	add.s32 	%r372, %r358, %r554;
	add.s32 	%r373, %r359, %r372;
	add.s32 	%r374, %r356, %r373;
	add.s32 	%r375, %r357, %r374;
	add.s32 	%r376, %r362, %r375;
	add.s32 	%r377, %r363, %r376;
	add.s32 	%r378, %r360, %r377;
	add.s32 	%r379, %r361, %r378;
	add.s32 	%r380, %r366, %r379;
	add.s32 	%r381, %r367, %r380;
	add.s32 	%r382, %r364, %r381;
	add.s32 	%r383, %r365, %r382;
	add.s32 	%r384, %r370, %r383;
	add.s32 	%r385, %r371, %r384;
	add.s32 	%r386, %r368, %r385;
	add.s32 	%r554, %r369, %r386;
	sub.s64 	%rd135, %rd1, %rd3;
	setp.lt.u64 	%p41, %rd135, %rd2;
	add.s32 	%r544, %r544, 1;
	add.s64 	%rd164, %rd164, %rd2;
	shl.b64 	%rd136, %rd2, 2;
	add.s64 	%rd163, %rd163, %rd136;
	@%p41 bra 	$L__BB3_31;
	bra.uni 	$L__BB3_21;
$L__BB3_23:
	setp.le.u64 	%p42, %rd1, %rd3;
	@%p42 bra 	$L__BB3_31;
	cvt.u32.u64 	%r387, %rd3;
	cvt.u32.u64 	%r388, %rd1;
	sub.s32 	%r36, %r388, %r387;
	setp.ge.s32 	%p43, %r30, %r36;
	@%p43 bra 	$L__BB3_31;
	cvt.u32.u64 	%r391, %rd2;
	not.b32 	%r393, %r30;
	add.s32 	%r394, %r393, %r388;
	add.s32 	%r395, %r391, %r321;
	sub.s32 	%r396, %r394, %r395;
	mul.lo.s32 	%r397, %r1, %r544;
	shl.b32 	%r398, %r397, 12;
	sub.s32 	%r37, %r396, %r398;
	shr.u32 	%r399, %r394, 8;
	add.s32 	%r38, %r399, 1;
	and.b32  	%r400, %r394, 768;
	setp.eq.s32 	%p44, %r400, 768;
	mov.u32 	%r549, %r30;
	@%p44 bra 	$L__BB3_28;
	and.b32  	%r401, %r38, 3;
	neg.s32 	%r546, %r401;
	mov.u32 	%r549, %r30;
$L__BB3_27:
	.pragma "nounroll";
	// begin inline asm
	ld.global.nc.u32 %r402, [%rd163];
	// end inline asm
	add.s32 	%r554, %r402, %r554;
	add.s32 	%r549, %r549, 256;
	add.s64 	%rd163, %rd163, 1024;
	add.s32 	%r546, %r546, 1;
	setp.ne.s32 	%p45, %r546, 0;
	@%p45 bra 	$L__BB3_27;
$L__BB3_28:
	setp.lt.u32 	%p46, %r37, 768;
	@%p46 bra 	$L__BB3_31;
	cvt.u64.u32 	%rd138, %r549;
	add.s64 	%rd139, %rd138, %rd164;
	shl.b64 	%rd140, %rd139, 2;
	add.s64 	%rd167, %rd39, %rd140;
$L__BB3_30:
	// begin inline asm
	ld.global.nc.u32 %r403, [%rd167];
	// end inline asm
	add.s32 	%r407, %r403, %r554;
	add.s64 	%rd142, %rd167, 1024;
	// begin inline asm
	ld.global.nc.u32 %r404, [%rd142];
	// end inline asm
	add.s32 	%r408, %r404, %r407;
	add.s64 	%rd143, %rd167, 2048;
	// begin inline asm
	ld.global.nc.u32 %r405, [%rd143];
	// end inline asm
	add.s32 	%r409, %r405, %r408;
	add.s64 	%rd144, %rd167, 3072;
	// begin inline asm
	ld.global.nc.u32 %r406, [%rd144];
	// end inline asm
	add.s32 	%r554, %r406, %r409;
	add.s32 	%r549, %r549, 1024;
	add.s64 	%rd167, %rd167, 4096;
	setp.lt.s32 	%p47, %r549, %r36;
	@%p47 bra 	$L__BB3_30;
$L__BB3_31:
	// begin inline asm
	mov.u32 %r410, %laneid;
	// end inline asm
	mov.b32 	%r411, -1;
	redux.sync.add.s32 %r577, %r554, %r411;
	setp.ne.s32 	%p48, %r410, 0;
	@%p48 bra 	$L__BB3_33;
	shr.u32 	%r412, %r30, 3;
	and.b32  	%r413, %r412, 124;
	mov.u32 	%r414, _ZZN3cub18CUB_300001_SM_10006detail6reduce18DeviceReduceKernelINS2_10policy_hubIiyN4cuda3std3__44plusIvEEE10Policy1000EPKiyS9_iNS7_10__identityEEEvT0_PT3_T1_NS0_13GridEvenShareISI_EET2_T4_E12temp_storage;
	add.s32 	%r415, %r414, %r413;
	st.shared.u32 	[%r415+8], %r577;
$L__BB3_33:
	bar.sync 	0;
	setp.ne.s32 	%p49, %r30, 0;
	@%p49 bra 	$L__BB3_69;
	ld.shared.u32 	%r416, [_ZZN3cub18CUB_300001_SM_10006detail6reduce18DeviceReduceKernelINS2_10policy_hubIiyN4cuda3std3__44plusIvEEE10Policy1000EPKiyS9_iNS7_10__identityEEEvT0_PT3_T1_NS0_13GridEvenShareISI_EET2_T4_E12temp_storage+12];
	add.s32 	%r417, %r416, %r577;
	ld.shared.u32 	%r418, [_ZZN3cub18CUB_300001_SM_10006detail6reduce18DeviceReduceKernelINS2_10policy_hubIiyN4cuda3std3__44plusIvEEE10Policy1000EPKiyS9_iNS7_10__identityEEEvT0_PT3_T1_NS0_13GridEvenShareISI_EET2_T4_E12temp_storage+16];
	add.s32 	%r419, %r417, %r418;
	ld.shared.u32 	%r420, [_ZZN3cub18CUB_300001_SM_10006detail6reduce18DeviceReduceKernelINS2_10policy_hubIiyN4cuda3std3__44plusIvEEE10Policy1000EPKiyS9_iNS7_10__identityEEEvT0_PT3_T1_NS0_13GridEvenShareISI_EET2_T4_E12temp_storage+20];
	add.s32 	%r421, %r419, %r420;
	ld.shared.u32 	%r422, [_ZZN3cub18CUB_300001_SM_10006detail6reduce18DeviceReduceKernelINS2_10policy_hubIiyN4cuda3std3__44plusIvEEE10Policy1000EPKiyS9_iNS7_10__identityEEEvT0_PT3_T1_NS0_13GridEvenShareISI_EET2_T4_E12temp_storage+24];
	add.s32 	%r423, %r421, %r422;
	ld.shared.u32 	%r424, [_ZZN3cub18CUB_300001_SM_10006detail6reduce18DeviceReduceKernelINS2_10policy_hubIiyN4cuda3std3__44plusIvEEE10Policy1000EPKiyS9_iNS7_10__identityEEEvT0_PT3_T1_NS0_13GridEvenShareISI_EET2_T4_E12temp_storage+28];
	add.s32 	%r425, %r423, %r424;
	ld.shared.u32 	%r426, [_ZZN3cub18CUB_300001_SM_10006detail6reduce18DeviceReduceKernelINS2_10policy_hubIiyN4cuda3std3__44plusIvEEE10Policy1000EPKiyS9_iNS7_10__identityEEEvT0_PT3_T1_NS0_13GridEvenShareISI_EET2_T4_E12temp_storage+32];
	add.s32 	%r427, %r425, %r426;
	ld.shared.u32 	%r428, [_ZZN3cub18CUB_300001_SM_10006detail6reduce18DeviceReduceKernelINS2_10policy_hubIiyN4cuda3std3__44plusIvEEE10Policy1000EPKiyS9_iNS7_10__identityEEEvT0_PT3_T1_NS0_13GridEvenShareISI_EET2_T4_E12temp_storage+36];
	add.s32 	%r577, %r427, %r428;
	bra.uni 	$L__BB3_69;
$L__BB3_35:
	sub.s64 	%rd21, %rd1, %rd3;
	setp.gt.u64 	%p2, %rd21, 4095;
	@%p2 bra 	$L__BB3_53;
	cvt.u32.u64 	%r219, %rd3;
	cvt.u32.u64 	%r56, %rd1;
	sub.s32 	%r57, %r56, %r219;
	mov.u32 	%r58, %tid.x;
	setp.ge.s32 	%p14, %r58, %r57;
	mov.b32 	%r565, 0;
	mov.u32 	%r560, %r58;
	@%p14 bra 	$L__BB3_38;
	add.s32 	%r222, %r219, %r58;
	mul.wide.u32 	%rd91, %r222, 4;
	add.s64 	%rd90, %rd39, %rd91;
	// begin inline asm
	ld.global.nc.u32 %r565, [%rd90];
	// end inline asm
	add.s32 	%r560, %r58, 256;
$L__BB3_38:
	setp.ge.s32 	%p15, %r560, %r57;
	@%p15 bra 	$L__BB3_44;
	not.b32 	%r224, %r560;
	add.s32 	%r63, %r224, %r56;
	and.b32  	%r225, %r63, 768;
	setp.eq.s32 	%p16, %r225, 768;
	@%p16 bra 	$L__BB3_42;
	cvt.u64.u32 	%rd92, %r560;
	add.s64 	%rd93, %rd92, %rd3;
	shl.b64 	%rd94, %rd93, 2;
	add.s64 	%rd168, %rd39, %rd94;
	shr.u32 	%r226, %r63, 8;
	add.s32 	%r227, %r226, 1;
	and.b32  	%r228, %r227, 3;
	neg.s32 	%r557, %r228;
$L__BB3_41:
	.pragma "nounroll";
	// begin inline asm
	ld.global.nc.u32 %r229, [%rd168];
	// end inline asm
	add.s32 	%r565, %r229, %r565;
	add.s32 	%r560, %r560, 256;
	add.s64 	%rd168, %rd168, 1024;
	add.s32 	%r557, %r557, 1;
	setp.ne.s32 	%p17, %r557, 0;
	@%p17 bra 	$L__BB3_41;
$L__BB3_42:
	sub.s32 	%r231, %r63, %r219;
	setp.lt.u32 	%p18, %r231, 768;
	@%p18 bra 	$L__BB3_44;
$L__BB3_43:
	cvt.s64.s32 	%rd100, %r560;
	add.s64 	%rd101, %rd3, %rd100;
	shl.b64 	%rd102, %rd101, 2;
	add.s64 	%rd96, %rd39, %rd102;
	// begin inline asm
	ld.global.nc.u32 %r232, [%rd96];
	// end inline asm
	add.s32 	%r236, %r232, %r565;
	add.s64 	%rd97, %rd96, 1024;
	// begin inline asm
	ld.global.nc.u32 %r233, [%rd97];
	// end inline asm
	add.s32 	%r237, %r233, %r236;
	add.s64 	%rd98, %rd96, 2048;
	// begin inline asm
	ld.global.nc.u32 %r234, [%rd98];
	// end inline asm
	add.s32 	%r238, %r234, %r237;
	add.s64 	%rd99, %rd96, 3072;
	// begin inline asm
	ld.global.nc.u32 %r235, [%rd99];
	// end inline asm
	add.s32 	%r565, %r235, %r238;
	add.s32 	%r560, %r560, 1024;
	setp.lt.s32 	%p19, %r560, %r57;
	@%p19 bra 	$L__BB3_43;
$L__BB3_44:
	setp.lt.s32 	%p20, %r57, 256;
	@%p20 bra 	$L__BB3_49;
	// begin inline asm
	mov.u32 %r302, %laneid;
	// end inline asm
	mov.b32 	%r303, -1;
	redux.sync.add.s32 %r577, %r565, %r303;
	setp.ne.s32 	%p36, %r302, 0;
	@%p36 bra 	$L__BB3_47;
	shr.u32 	%r304, %r58, 3;
	and.b32  	%r305, %r304, 124;
	mov.u32 	%r306, _ZZN3cub18CUB_300001_SM_10006detail6reduce18DeviceReduceKernelINS2_10policy_hubIiyN4cuda3std3__44plusIvEEE10Policy1000EPKiyS9_iNS7_10__identityEEEvT0_PT3_T1_NS0_13GridEvenShareISI_EET2_T4_E12temp_storage;
	add.s32 	%r307, %r306, %r305;
	st.shared.u32 	[%r307+8], %r577;
$L__BB3_47:
	bar.sync 	0;
	setp.ne.s32 	%p37, %r58, 0;
	@%p37 bra 	$L__BB3_69;
	ld.shared.u32 	%r308, [_ZZN3cub18CUB_300001_SM_10006detail6reduce18DeviceReduceKernelINS2_10policy_hubIiyN4cuda3std3__44plusIvEEE10Policy1000EPKiyS9_iNS7_10__identityEEEvT0_PT3_T1_NS0_13GridEvenShareISI_EET2_T4_E12temp_storage+12];
	add.s32 	%r309, %r308, %r577;
	ld.shared.u32 	%r310, [_ZZN3cub18CUB_300001_SM_10006detail6reduce18DeviceReduceKernelINS2_10policy_hubIiyN4cuda3std3__44plusIvEEE10Policy1000EPKiyS9_iNS7_10__identityEEEvT0_PT3_T1_NS0_13GridEvenShareISI_EET2_T4_E12temp_storage+16];
	add.s32 	%r311, %r309, %r310;
	ld.shared.u32 	%r312, [_ZZN3cub18CUB_300001_SM_10006detail6reduce18DeviceReduceKernelINS2_10policy_hubIiyN4cuda3std3__44plusIvEEE10Policy1000EPKiyS9_iNS7_10__identityEEEvT0_PT3_T1_NS0_13GridEvenShareISI_EET2_T4_E12temp_storage+20];
	add.s32 	%r313, %r311, %r312;
	ld.shared.u32 	%r314, [_ZZN3cub18CUB_300001_SM_10006detail6reduce18DeviceReduceKernelINS2_10policy_hubIiyN4cuda3std3__44plusIvEEE10Policy1000EPKiyS9_iNS7_10__identityEEEvT0_PT3_T1_NS0_13GridEvenShareISI_EET2_T4_E12temp_storage+24];
	add.s32 	%r315, %r313, %r314;
	ld.shared.u32 	%r316, [_ZZN3cub18CUB_300001_SM_10006detail6reduce18DeviceReduceKernelINS2_10policy_hubIiyN4cuda3std3__44plusIvEEE10Policy1000EPKiyS9_iNS7_10__identityEEEvT0_PT3_T1_NS0_13GridEvenShareISI_EET2_T4_E12temp_storage+28];
	add.s32 	%r317, %r315, %r316;
	ld.shared.u32 	%r318, [_ZZN3cub18CUB_300001_SM_10006detail6reduce18DeviceReduceKernelINS2_10policy_hubIiyN4cuda3std3__44plusIvEEE10Policy1000EPKiyS9_iNS7_10__identityEEEvT0_PT3_T1_NS0_13GridEvenShareISI_EET2_T4_E12temp_storage+32];
	add.s32 	%r319, %r317, %r318;
	ld.shared.u32 	%r320, [_ZZN3cub18CUB_300001_SM_10006detail6reduce18DeviceReduceKernelINS2_10policy_hubIiyN4cuda3std3__44plusIvEEE10Policy1000EPKiyS9_iNS7_10__identityEEEvT0_PT3_T1_NS0_13GridEvenShareISI_EET2_T4_E12temp_storage+36];
	add.s32 	%r577, %r319, %r320;
	bra.uni 	$L__BB3_69;
$L__BB3_49:
	// begin inline asm
	mov.u32 %r239, %laneid;
	// end inline asm
	and.b32  	%r265, %r58, 992;
	add.s32 	%r266, %r265, 32;
	setp.gt.s32 	%p21, %r266, %r57;
	not.b32 	%r267, %r265;
	add.s32 	%r268, %r57, %r267;
	selp.b32 	%r263, %r268, 31, %p21;
	mov.b32 	%r242, 1;
	mov.b32 	%r264, -1;
	// begin inline asm
	shfl.sync.down.b32 %r240, %r565, %r242, %r263, %r264;
	// end inline asm
	setp.lt.s32 	%p22, %r239, %r263;
	selp.b32 	%r269, %r240, 0, %p22;
	add.s32 	%r246, %r269, %r565;
	mov.b32 	%r247, 2;
	// begin inline asm
	shfl.sync.down.b32 %r245, %r246, %r247, %r263, %r264;
	// end inline asm
	add.s32 	%r270, %r239, 2;
	setp.gt.s32 	%p23, %r270, %r263;
	selp.b32 	%r271, 0, %r245, %p23;
	add.s32 	%r251, %r246, %r271;
	mov.b32 	%r252, 4;
	// begin inline asm
	shfl.sync.down.b32 %r250, %r251, %r252, %r263, %r264;
	// end inline asm
	add.s32 	%r272, %r239, 4;
	setp.gt.s32 	%p24, %r272, %r263;
	selp.b32 	%r273, 0, %r250, %p24;
	add.s32 	%r256, %r251, %r273;
	mov.b32 	%r257, 8;
	// begin inline asm
	shfl.sync.down.b32 %r255, %r256, %r257, %r263, %r264;
	// end inline asm
	add.s32 	%r274, %r239, 8;
	setp.gt.s32 	%p25, %r274, %r263;
	selp.b32 	%r275, 0, %r255, %p25;
	add.s32 	%r261, %r256, %r275;
	mov.b32 	%r262, 16;
	// begin inline asm
	shfl.sync.down.b32 %r260, %r261, %r262, %r263, %r264;
	// end inline asm
	add.s32 	%r276, %r239, 16;
	setp.gt.s32 	%p26, %r276, %r263;
	selp.b32 	%r277, 0, %r260, %p26;
	add.s32 	%r577, %r261, %r277;
	setp.ne.s32 	%p27, %r239, 0;
	@%p27 bra 	$L__BB3_51;
	shr.u32 	%r278, %r58, 3;
	and.b32  	%r279, %r278, 124;
	mov.u32 	%r280, _ZZN3cub18CUB_300001_SM_10006detail6reduce18DeviceReduceKernelINS2_10policy_hubIiyN4cuda3std3__44plusIvEEE10Policy1000EPKiyS9_iNS7_10__identityEEEvT0_PT3_T1_NS0_13GridEvenShareISI_EET2_T4_E12temp_storage;
	add.s32 	%r281, %r280, %r279;
	st.shared.u32 	[%r281+8], %r577;
$L__BB3_51:
	bar.sync 	0;
	setp.ne.s32 	%p28, %r58, 0;
	@%p28 bra 	$L__BB3_69;
	setp.gt.s32 	%p29, %r57, 32;
	ld.shared.u32 	%r282, [_ZZN3cub18CUB_300001_SM_10006detail6reduce18DeviceReduceKernelINS2_10policy_hubIiyN4cuda3std3__44plusIvEEE10Policy1000EPKiyS9_iNS7_10__identityEEEvT0_PT3_T1_NS0_13GridEvenShareISI_EET2_T4_E12temp_storage+12];
	selp.b32 	%r283, %r282, 0, %p29;
	add.s32 	%r284, %r283, %r577;
	setp.gt.s32 	%p30, %r57, 64;
	ld.shared.u32 	%r285, [_ZZN3cub18CUB_300001_SM_10006detail6reduce18DeviceReduceKernelINS2_10policy_hubIiyN4cuda3std3__44plusIvEEE10Policy1000EPKiyS9_iNS7_10__identityEEEvT0_PT3_T1_NS0_13GridEvenShareISI_EET2_T4_E12temp_storage+16];
	selp.b32 	%r286, %r285, 0, %p30;
	add.s32 	%r287, %r284, %r286;
	setp.gt.s32 	%p31, %r57, 96;
	ld.shared.u32 	%r288, [_ZZN3cub18CUB_300001_SM_10006detail6reduce18DeviceReduceKernelINS2_10policy_hubIiyN4cuda3std3__44plusIvEEE10Policy1000EPKiyS9_iNS7_10__identityEEEvT0_PT3_T1_NS0_13GridEvenShareISI_EET2_T4_E12temp_storage+20];
	selp.b32 	%r289, %r288, 0, %p31;
	add.s32 	%r290, %r287, %r289;
	setp.gt.s32 	%p32, %r57, 128;
	ld.shared.u32 	%r291, [_ZZN3cub18CUB_300001_SM_10006detail6reduce18DeviceReduceKernelINS2_10policy_hubIiyN4cuda3std3__44plusIvEEE10Policy1000EPKiyS9_iNS7_10__identityEEEvT0_PT3_T1_NS0_13GridEvenShareISI_EET2_T4_E12temp_storage+24];
	selp.b32 	%r292, %r291, 0, %p32;
	add.s32 	%r293, %r290, %r292;
	setp.gt.s32 	%p33, %r57, 160;
	ld.shared.u32 	%r294, [_ZZN3cub18CUB_300001_SM_10006detail6reduce18DeviceReduceKernelINS2_10policy_hubIiyN4cuda3std3__44plusIvEEE10Policy1000EPKiyS9_iNS7_10__identityEEEvT0_PT3_T1_NS0_13GridEvenShareISI_EET2_T4_E12temp_storage+28];
	selp.b32 	%r295, %r294, 0, %p33;
	add.s32 	%r296, %r293, %r295;
	setp.gt.s32 	%p34, %r57, 192;
	ld.shared.u32 	%r297, [_ZZN3cub18CUB_300001_SM_10006detail6reduce18DeviceReduceKernelINS2_10policy_hubIiyN4cuda3std3__44plusIvEEE10Policy1000EPKiyS9_iNS7_10__identityEEEvT0_PT3_T1_NS0_13GridEvenShareISI_EET2_T4_E12temp_storage+32];
	selp.b32 	%r298, %r297, 0, %p34;
	add.s32 	%r299, %r296, %r298;
	setp.gt.s32 	%p35, %r57, 224;
	ld.shared.u32 	%r300, [_ZZN3cub18CUB_300001_SM_10006detail6reduce18DeviceReduceKernelINS2_10policy_hubIiyN4cuda3std3__44plusIvEEE10Policy1000EPKiyS9_iNS7_10__identityEEEvT0_PT3_T1_NS0_13GridEvenShareISI_EET2_T4_E12temp_storage+36];
	selp.b32 	%r301, %r300, 0, %p35;
	add.s32 	%r577, %r299, %r301;
	bra.uni 	$L__BB3_69;
$L__BB3_53:
	cvt.u32.u64 	%r128, %rd3;
	mov.u32 	%r83, %tid.x;
	add.s32 	%r129, %r83, %r128;
	mul.wide.u32 	%rd58, %r129, 4;
	add.s64 	%rd42, %rd39, %rd58;
	// begin inline asm
	ld.global.nc.u32 %r112, [%rd42];
	// end inline asm
	add.s64 	%rd43, %rd42, 1024;
	// begin inline asm
	ld.global.nc.u32 %r113, [%rd43];
	// end inline asm
	add.s64 	%rd44, %rd42, 2048;
	// begin inline asm
	ld.global.nc.u32 %r114, [%rd44];
	// end inline asm
	add.s64 	%rd45, %rd42, 3072;
	// begin inline asm
	ld.global.nc.u32 %r115, [%rd45];
	// end inline asm
	add.s64 	%rd46, %rd42, 4096;
	// begin inline asm
	ld.global.nc.u32 %r116, [%rd46];
	// end inline asm
	add.s64 	%rd47, %rd42, 5120;
	// begin inline asm
	ld.global.nc.u32 %r117, [%rd47];
	// end inline asm
	add.s64 	%rd48, %rd42, 6144;
	// begin inline asm
	ld.global.nc.u32 %r118, [%rd48];
	// end inline asm
	add.s64 	%rd49, %rd42, 7168;
	// begin inline asm
	ld.global.nc.u32 %r119, [%rd49];
	// end inline asm
	add.s64 	%rd50, %rd42, 8192;
	// begin inline asm
	ld.global.nc.u32 %r120, [%rd50];
	// end inline asm
	add.s64 	%rd51, %rd42, 9216;
	// begin inline asm
	ld.global.nc.u32 %r121, [%rd51];
	// end inline asm
	add.s64 	%rd52, %rd42, 10240;
	// begin inline asm
	ld.global.nc.u32 %r122, [%rd52];
	// end inline asm
	add.s64 	%rd53, %rd42, 11264;
	// begin inline asm
	ld.global.nc.u32 %r123, [%rd53];
	// end inline asm
	add.s64 	%rd54, %rd42, 12288;
	// begin inline asm
	ld.global.nc.u32 %r124, [%rd54];
	// end inline asm
	add.s64 	%rd55, %rd42, 13312;
	// begin inline asm
	ld.global.nc.u32 %r125, [%rd55];
	// end inline asm
	add.s64 	%rd56, %rd42, 14336;
	// begin inline asm
	ld.global.nc.u32 %r126, [%rd56];
	// end inline asm
	add.s64 	%rd57, %rd42, 15360;
	// begin inline asm
	ld.global.nc.u32 %r127, [%rd57];
	// end inline asm
	add.s32 	%r130, %r113, %r112;
	add.s32 	%r131, %r114, %r130;
	add.s32 	%r132, %r115, %r131;
	add.s32 	%r133, %r116, %r132;
	add.s32 	%r134, %r117, %r133;
	add.s32 	%r135, %r118, %r134;
	add.s32 	%r136, %r119, %r135;
	add.s32 	%r137, %r120, %r136;
	add.s32 	%r138, %r121, %r137;
	add.s32 	%r139, %r122, %r138;
	add.s32 	%r140, %r123, %r139;
	add.s32 	%r141, %r124, %r140;
	add.s32 	%r142, %r125, %r141;
	add.s32 	%r143, %r126, %r142;
	add.s32 	%r576, %r127, %r143;
	setp.lt.u64 	%p3, %rd21, %rd2;
	@%p3 bra 	$L__BB3_65;
	cvt.u64.u32 	%rd25, %r83;
	add.s64 	%rd170, %rd2, %rd3;
	add.s64 	%rd59, %rd170, %rd25;
	shl.b64 	%rd60, %rd59, 2;
	add.s64 	%rd169, %rd39, %rd60;
	mov.b32 	%r566, 0;
$L__BB3_55:
	add.s64 	%rd3, %rd3, %rd2;
	add.s64 	%rd61, %rd1, -4096;
	setp.gt.u64 	%p4, %rd3, %rd61;
	@%p4 bra 	$L__BB3_57;
	add.s64 	%rd78, %rd3, %rd25;
	shl.b64 	%rd79, %rd78, 2;
	add.s64 	%rd62, %rd39, %rd79;
	// begin inline asm
	ld.global.nc.u32 %r145, [%rd62];
	// end inline asm
	add.s64 	%rd63, %rd62, 1024;
	// begin inline asm
	ld.global.nc.u32 %r146, [%rd63];
	// end inline asm
	add.s64 	%rd64, %rd62, 2048;
	// begin inline asm
	ld.global.nc.u32 %r147, [%rd64];
	// end inline asm
	add.s64 	%rd65, %rd62, 3072;
	// begin inline asm
	ld.global.nc.u32 %r148, [%rd65];
	// end inline asm
	add.s64 	%rd66, %rd62, 4096;
	// begin inline asm
	ld.global.nc.u32 %r149, [%rd66];
	// end inline asm
	add.s64 	%rd67, %rd62, 5120;
	// begin inline asm
	ld.global.nc.u32 %r150, [%rd67];
	// end inline asm
	add.s64 	%rd68, %rd62, 6144;
	// begin inline asm
	ld.global.nc.u32 %r151, [%rd68];
	// end inline asm
	add.s64 	%rd69, %rd62, 7168;
	// begin inline asm
	ld.global.nc.u32 %r152, [%rd69];
	// end inline asm
	add.s64 	%rd70, %rd62, 8192;
	// begin inline asm
	ld.global.nc.u32 %r153, [%rd70];
	// end inline asm
	add.s64 	%rd71, %rd62, 9216;
	// begin inline asm
	ld.global.nc.u32 %r154, [%rd71];
	// end inline asm
	add.s64 	%rd72, %rd62, 10240;
	// begin inline asm
	ld.global.nc.u32 %r155, [%rd72];
	// end inline asm
	add.s64 	%rd73, %rd62, 11264;
	// begin inline asm
	ld.global.nc.u32 %r156, [%rd73];
	// end inline asm
	add.s64 	%rd74, %rd62, 12288;
	// begin inline asm
	ld.global.nc.u32 %r157, [%rd74];
	// end inline asm
	add.s64 	%rd75, %rd62, 13312;
	// begin inline asm
	ld.global.nc.u32 %r158, [%rd75];
	// end inline asm
	add.s64 	%rd76, %rd62, 14336;
	// begin inline asm
	ld.global.nc.u32 %r159, [%rd76];
	// end inline asm
	add.s64 	%rd77, %rd62, 15360;
	// begin inline asm
	ld.global.nc.u32 %r160, [%rd77];
	// end inline asm
	add.s32 	%r161, %r145, %r576;
	add.s32 	%r162, %r146, %r161;
	add.s32 	%r163, %r147, %r162;
	add.s32 	%r164, %r148, %r163;
	add.s32 	%r165, %r149, %r164;
	add.s32 	%r166, %r150, %r165;
	add.s32 	%r167, %r151, %r166;
	add.s32 	%r168, %r152, %r167;
	add.s32 	%r169, %r153, %r168;
	add.s32 	%r170, %r154, %r169;
	add.s32 	%r171, %r155, %r170;
	add.s32 	%r172, %r156, %r171;
	add.s32 	%r173, %r157, %r172;
	add.s32 	%r174, %r158, %r173;
	add.s32 	%r175, %r159, %r174;
	add.s32 	%r576, %r160, %r175;
	sub.s64 	%rd80, %rd1, %rd3;
	setp.lt.u64 	%p5, %rd80, %rd2;
	add.s32 	%r566, %r566, 1;
	add.s64 	%rd170, %rd170, %rd2;
	shl.b64 	%rd81, %rd2, 2;
	add.s64 	%rd169, %rd169, %rd81;
	@%p5 bra 	$L__BB3_65;
	bra.uni 	$L__BB3_55;
$L__BB3_57:
	setp.le.u64 	%p6, %rd1, %rd3;
	@%p6 bra 	$L__BB3_65;
	cvt.u32.u64 	%r176, %rd3;
	cvt.u32.u64 	%r177, %rd1;
	sub.s32 	%r89, %r177, %r176;
	setp.ge.s32 	%p7, %r83, %r89;
	@%p7 bra 	$L__BB3_65;
	cvt.u32.u64 	%r180, %rd2;
	not.b32 	%r182, %r83;
	add.s32 	%r183, %r182, %r177;
	add.s32 	%r184, %r180, %r128;
	sub.s32 	%r185, %r183, %r184;
	mul.lo.s32 	%r186, %r1, %r566;
	shl.b32 	%r187, %r186, 12;
	sub.s32 	%r90, %r185, %r187;
	shr.u32 	%r188, %r183, 8;
	add.s32 	%r91, %r188, 1;
	and.b32  	%r189, %r183, 768;
	setp.eq.s32 	%p8, %r189, 768;
	mov.u32 	%r571, %r83;
	@%p8 bra 	$L__BB3_62;
	and.b32  	%r190, %r91, 3;
	neg.s32 	%r568, %r190;
	mov.u32 	%r571, %r83;
$L__BB3_61:
	.pragma "nounroll";
	// begin inline asm
	ld.global.nc.u32 %r191, [%rd169];
	// end inline asm
	add.s32 	%r576, %r191, %r576;
	add.s32 	%r571, %r571, 256;
	add.s64 	%rd169, %rd169, 1024;
	add.s32 	%r568, %r568, 1;
	setp.ne.s32 	%p9, %r568, 0;
	@%p9 bra 	$L__BB3_61;
$L__BB3_62:
	setp.lt.u32 	%p10, %r90, 768;
	@%p10 bra 	$L__BB3_65;
	cvt.u64.u32 	%rd83, %r571;
	add.s64 	%rd84, %rd83, %rd170;
	shl.b64 	%rd85, %rd84, 2;
	add.s64 	%rd173, %rd39, %rd85;
$L__BB3_64:
	// begin inline asm
	ld.global.nc.u32 %r192, [%rd173];
	// end inline asm
	add.s32 	%r196, %r192, %r576;
	add.s64 	%rd87, %rd173, 1024;
	// begin inline asm
	ld.global.nc.u32 %r193, [%rd87];
	// end inline asm
	add.s32 	%r197, %r193, %r196;
	add.s64 	%rd88, %rd173, 2048;
	// begin inline asm
	ld.global.nc.u32 %r194, [%rd88];
	// end inline asm
	add.s32 	%r198, %r194, %r197;
	add.s64 	%rd89, %rd173, 3072;
	// begin inline asm
	ld.global.nc.u32 %r195, [%rd89];
	// end inline asm
	add.s32 	%r576, %r195, %r198;
	add.s32 	%r571, %r571, 1024;
	add.s64 	%rd173, %rd173, 4096;
	setp.lt.s32 	%p11, %r571, %r89;
	@%p11 bra 	$L__BB3_64;
$L__BB3_65:
	// begin inline asm
	mov.u32 %r199, %laneid;
	// end inline asm
	mov.b32 	%r200, -1;
	redux.sync.add.s32 %r577, %r576, %r200;
	setp.ne.s32 	%p12, %r199, 0;
	@%p12 bra 	$L__BB3_67;
	shr.u32 	%r201, %r83, 3;
	and.b32  	%r202, %r201, 124;
	mov.u32 	%r203, _ZZN3cub18CUB_300001_SM_10006detail6reduce18DeviceReduceKernelINS2_10policy_hubIiyN4cuda3std3__44plusIvEEE10Policy1000EPKiyS9_iNS7_10__identityEEEvT0_PT3_T1_NS0_13GridEvenShareISI_EET2_T4_E12temp_storage;
	add.s32 	%r204, %r203, %r202;
	st.shared.u32 	[%r204+8], %r577;
$L__BB3_67:
	bar.sync 	0;
	setp.ne.s32 	%p13, %r83, 0;
	@%p13 bra 	$L__BB3_69;
	ld.shared.u32 	%r205, [_ZZN3cub18CUB_300001_SM_10006detail6reduce18DeviceReduceKernelINS2_10policy_hubIiyN4cuda3std3__44plusIvEEE10Policy1000EPKiyS9_iNS7_10__identityEEEvT0_PT3_T1_NS0_13GridEvenShareISI_EET2_T4_E12temp_storage+12];
	add.s32 	%r206, %r205, %r577;
	ld.shared.u32 	%r207, [_ZZN3cub18CUB_300001_SM_10006detail6reduce18DeviceReduceKernelINS2_10policy_hubIiyN4cuda3std3__44plusIvEEE10Policy1000EPKiyS9_iNS7_10__identityEEEvT0_PT3_T1_NS0_13GridEvenShareISI_EET2_T4_E12temp_storage+16];
	add.s32 	%r208, %r206, %r207;
	ld.shared.u32 	%r209, [_ZZN3cub18CUB_300001_SM_10006detail6reduce18DeviceReduceKernelINS2_10policy_hubIiyN4cuda3std3__44plusIvEEE10Policy1000EPKiyS9_iNS7_10__identityEEEvT0_PT3_T1_NS0_13GridEvenShareISI_EET2_T4_E12temp_storage+20];
	add.s32 	%r210, %r208, %r209;
	ld.shared.u32 	%r211, [_ZZN3cub18CUB_300001_SM_10006detail6reduce18DeviceReduceKernelINS2_10policy_hubIiyN4cuda3std3__44plusIvEEE10Policy1000EPKiyS9_iNS7_10__identityEEEvT0_PT3_T1_NS0_13GridEvenShareISI_EET2_T4_E12temp_storage+24];
	add.s32 	%r212, %r210, %r211;
	ld.shared.u32 	%r213, [_ZZN3cub18CUB_300001_SM_10006detail6reduce18DeviceReduceKernelINS2_10policy_hubIiyN4cuda3std3__44plusIvEEE10Policy1000EPKiyS9_iNS7_10__identityEEEvT0_PT3_T1_NS0_13GridEvenShareISI_EET2_T4_E12temp_storage+28];
	add.s32 	%r214, %r212, %r213;
	ld.shared.u32 	%r215, [_ZZN3cub18CUB_300001_SM_10006detail6reduce18DeviceReduceKernelINS2_10policy_hubIiyN4cuda3std3__44plusIvEEE10Policy1000EPKiyS9_iNS7_10__identityEEEvT0_PT3_T1_NS0_13GridEvenShareISI_EET2_T4_E12temp_storage+32];
	add.s32 	%r216, %r214, %r215;
	ld.shared.u32 	%r217, [_ZZN3cub18CUB_300001_SM_10006detail6reduce18DeviceReduceKernelINS2_10policy_hubIiyN4cuda3std3__44plusIvEEE10Policy1000EPKiyS9_iNS7_10__identityEEEvT0_PT3_T1_NS0_13GridEvenShareISI_EET2_T4_E12temp_storage+36];
	add.s32 	%r577, %r216, %r217;
$L__BB3_69:
	mov.u32 	%r532, %tid.x;
	setp.ne.s32 	%p74, %r532, 0;
	@%p74 bra 	$L__BB3_71;
	ld.param.u64 	%rd161, [_ZN3cub18CUB_300001_SM_10006detail6reduce18DeviceReduceKernelINS2_10policy_hubIiyN4cuda3std3__44plusIvEEE10Policy1000EPKiyS9_iNS7_10__identityEEEvT0_PT3_T1_NS0_13GridEvenShareISI_EET2_T4__param_1];
	cvta.to.global.u64 	%rd158, %rd161;
	mul.wide.u32 	%rd159, %r2, 4;
	add.s64 	%rd160, %rd158, %rd159;
	st.global.u32 	[%rd160], %r577;
$L__BB3_71:
	ret;

}
	// .globl	_ZN3cub18CUB_300001_SM_10006detail6reduce28DeviceReduceSingleTileKernelINS2_10policy_hubIiyN4cuda3std3__44plusIvEEE10Policy1000EPiSC_iS9_iiNS7_10__identityEEEvT0_T1_T2_T3_T4_T6_
.visible .entry _ZN3cub18CUB_300001_SM_10006detail6reduce28DeviceReduceSingleTileKernelINS2_10policy_hubIiyN4cuda3std3__44plusIvEEE10Policy1000EPiSC_iS9_iiNS7_10__identityEEEvT0_T1_T2_T3_T4_T6_(
	.param .u64 .ptr .align 1 _ZN3cub18CUB_300001_SM_10006detail6reduce28DeviceReduceSingleTileKernelINS2_10policy_hubIiyN4cuda3std3__44plusIvEEE10Policy1000EPiSC_iS9_iiNS7_10__identityEEEvT0_T1_T2_T3_T4_T6__param_0,
	.param .u64 .ptr .align 1 _ZN3cub18CUB_300001_SM_10006detail6reduce28DeviceReduceSingleTileKernelINS2_10policy_hubIiyN4cuda3std3__44plusIvEEE10Policy1000EPiSC_iS9_iiNS7_10__identityEEEvT0_T1_T2_T3_T4_T6__param_1,
	.param .u32 _ZN3cub18CUB_300001_SM_10006detail6reduce28DeviceReduceSingleTileKernelINS2_10policy_hubIiyN4cuda3std3__44plusIvEEE10Policy1000EPiSC_iS9_iiNS7_10__identityEEEvT0_T1_T2_T3_T4_T6__param_2,
	.param .align 1 .b8 _ZN3cub18CUB_300001_SM_10006detail6reduce28DeviceReduceSingleTileKernelINS2_10policy_hubIiyN4cuda3std3__44plusIvEEE10Policy1000EPiSC_iS9_iiNS7_10__identityEEEvT0_T1_T2_T3_T4_T6__param_3[1],
	.param .u32 _ZN3cub18CUB_300001_SM_10006detail6reduce28DeviceReduceSingleTileKernelINS2_10policy_hubIiyN4cuda3std3__44plusIvEEE10Policy1000EPiSC_iS9_iiNS7_10__identityEEEvT0_T1_T2_T3_T4_T6__param_4,
	.param .align 1 .b8 _ZN3cub18CUB_300001_SM_10006detail6reduce28DeviceReduceSingleTileKernelINS2_10policy_hubIiyN4cuda3std3__44plusIvEEE10Policy1000EPiSC_iS9_iiNS7_10__identityEEEvT0_T1_T2_T3_T4_T6__param_5[1]
)
.maxntid 256
.minnctapersm 1
{
	.reg .pred 	%p<77>;
	.reg .b32 	%r<571>;
	.reg .b64 	%rd<125>;
	// demoted variable
	.shared .align 4 .b8 _ZZN3cub18CUB_300001_SM_10006detail6reduce28DeviceReduceSingleTileKernelINS2_10policy_hubIiyN4cuda3std3__44plusIvEEE10Policy1000EPiSC_iS9_iiNS7_10__identityEEEvT0_T1_T2_T3_T4_T6_E12temp_storage[44];
	ld.param.u64 	%rd16, [_ZN3cub18CUB_300001_SM_10006detail6reduce28DeviceReduceSingleTileKernelINS2_10policy_hubIiyN4cuda3std3__44plusIvEEE10Policy1000EPiSC_iS9_iiNS7_10__identityEEEvT0_T1_T2_T3_T4_T6__param_0];
	ld.param.u64 	%rd17, [_ZN3cub18CUB_300001_SM_10006detail6reduce28DeviceReduceSingleTileKernelINS2_10policy_hubIiyN4cuda3std3__44plusIvEEE10Policy1000EPiSC_iS9_iiNS7_10__identityEEEvT0_T1_T2_T3_T4_T6__param_1];
	ld.param.u32 	%r120, [_ZN3cub18CUB_300001_SM_10006detail6reduce28DeviceReduceSingleTileKernelINS2_10policy_hubIiyN4cuda3std3__44plusIvEEE10Policy1000EPiSC_iS9_iiNS7_10__identityEEEvT0_T1_T2_T3_T4_T6__param_2];
	ld.param.u32 	%r121, [_ZN3cub18CUB_300001_SM_10006detail6reduce28DeviceReduceSingleTileKernelINS2_10policy_hubIiyN4cuda3std3__44plusIvEEE10Policy1000EPiSC_iS9_iiNS7_10__identityEEEvT0_T1_T2_T3_T4_T6__param_4];
	cvta.to.global.u64 	%rd1, %rd17;
	setp.ne.s32 	%p1, %r120, 0;
	@%p1 bra 	$L__BB4_3;
	mov.u32 	%r517, %tid.x;
	setp.ne.s32 	%p76, %r517, 0;
	@%p76 bra 	$L__BB4_74;
	st.global.u32 	[%rd1], %r121;
	bra.uni 	$L__BB4_74;
$L__BB4_3:
	and.b64  	%rd18, %rd16, 15;
	setp.ne.s64 	%p2, %rd18, 0;
	@%p2 bra 	$L__BB4_38;
	setp.gt.s32 	%p39, %r120, 4095;
	@%p39 bra 	$L__BB4_22;
	mov.u32 	%r1, %tid.x;
	setp.ge.s32 	%p51, %r1, %r120;
	mov.b32 	%r528, 0;
	mov.u32 	%r523, %r1;
	@%p51 bra 	$L__BB4_7;
	mul.wide.u32 	%rd113, %r1, 4;
	add.s64 	%rd112, %rd16, %rd113;
	// begin inline asm
	ld.global.nc.u32 %r528, [%rd112];
	// end inline asm
	add.s32 	%r523, %r1, 256;
$L__BB4_7:
	setp.ge.s32 	%p52, %r523, %r120;
	@%p52 bra 	$L__BB4_13;
	not.b32 	%r420, %r523;
	add.s32 	%r6, %r120, %r420;
	and.b32  	%r421, %r6, 768;
	setp.eq.s32 	%p53, %r421, 768;
	@%p53 bra 	$L__BB4_11;
	mul.wide.u32 	%rd114, %r523, 4;
	add.s64 	%rd121, %rd16, %rd114;
	shr.u32 	%r422, %r6, 8;
	add.s32 	%r423, %r422, 1;
	and.b32  	%r424, %r423, 3;
	neg.s32 	%r520, %r424;
$L__BB4_10:
	.pragma "nounroll";
	// begin inline asm
	ld.global.nc.u32 %r425, [%rd121];
	// end inline asm
	add.s32 	%r528, %r425, %r528;
	add.s32 	%r523, %r523, 256;
	add.s64 	%rd121, %rd121, 1024;
	add.s32 	%r520, %r520, 1;
	setp.ne.s32 	%p54, %r520, 0;
	@%p54 bra 	$L__BB4_10;
$L__BB4_11:
	setp.lt.u32 	%p55, %r6, 768;
	@%p55 bra 	$L__BB4_13;
$L__BB4_12:
	mul.wide.s32 	%rd120, %r523, 4;
	add.s64 	%rd116, %rd16, %rd120;
	// begin inline asm
	ld.global.nc.u32 %r426, [%rd116];
	// end inline asm
	add.s32 	%r430, %r426, %r528;
	add.s64 	%rd117, %rd116, 1024;
	// begin inline asm
	ld.global.nc.u32 %r427, [%rd117];
	// end inline asm
	add.s32 	%r431, %r427, %r430;
	add.s64 	%rd118, %rd116, 2048;
	// begin inline asm
	ld.global.nc.u32 %r428, [%rd118];
	// end inline asm
	add.s32 	%r432, %r428, %r431;
	add.s64 	%rd119, %rd116, 3072;
	// begin inline asm
	ld.global.nc.u32 %r429, [%rd119];
	// end inline asm
	add.s32 	%r528, %r429, %r432;
	add.s32 	%r523, %r523, 1024;
	setp.lt.s32 	%p56, %r523, %r120;
	@%p56 bra 	$L__BB4_12;
$L__BB4_13:
	setp.lt.s32 	%p57, %r120, 256;
	@%p57 bra 	$L__BB4_18;
	// begin inline asm
	mov.u32 %r496, %laneid;
	// end inline asm
	mov.b32 	%r497, -1;
	redux.sync.add.s32 %r570, %r528, %r497;
	setp.ne.s32 	%p73, %r496, 0;
	@%p73 bra 	$L__BB4_16;
	shr.u32 	%r498, %r1, 3;
	and.b32  	%r499, %r498, 124;
	mov.u32 	%r500, _ZZN3cub18CUB_300001_SM_10006detail6reduce28DeviceReduceSingleTileKernelINS2_10policy_hubIiyN4cuda3std3__44plusIvEEE10Policy1000EPiSC_iS9_iiNS7_10__identityEEEvT0_T1_T2_T3_T4_T6_E12temp_storage;
	add.s32 	%r501, %r500, %r499;
	st.shared.u32 	[%r501+8], %r570;
$L__BB4_16:
	bar.sync 	0;
	setp.ne.s32 	%p74, %r1, 0;
	@%p74 bra 	$L__BB4_72;
	ld.shared.u32 	%r502, [_ZZN3cub18CUB_300001_SM_10006detail6reduce28DeviceReduceSingleTileKernelINS2_10policy_hubIiyN4cuda3std3__44plusIvEEE10Policy1000EPiSC_iS9_iiNS7_10__identityEEEvT0_T1_T2_T3_T4_T6_E12temp_storage+12];
	add.s32 	%r503, %r502, %r570;
	ld.shared.u32 	%r504, [_ZZN3cub18CUB_300001_SM_10006detail6reduce28DeviceReduceSingleTileKernelINS2_10policy_hubIiyN4cuda3std3__44plusIvEEE10Policy1000EPiSC_iS9_iiNS7_10__identityEEEvT0_T1_T2_T3_T4_T6_E12temp_storage+16];
	add.s32 	%r505, %r503, %r504;
	ld.shared.u32 	%r506, [_ZZN3cub18CUB_300001_SM_10006detail6reduce28DeviceReduceSingleTileKernelINS2_10policy_hubIiyN4cuda3std3__44plusIvEEE10Policy1000EPiSC_iS9_iiNS7_10__identityEEEvT0_T1_T2_T3_T4_T6_E12temp_storage+20];
	add.s32 	%r507, %r505, %r506;
	ld.shared.u32 	%r508, [_ZZN3cub18CUB_300001_SM_10006detail6reduce28DeviceReduceSingleTileKernelINS2_10policy_hubIiyN4cuda3std3__44plusIvEEE10Policy1000EPiSC_iS9_iiNS7_10__identityEEEvT0_T1_T2_T3_T4_T6_E12temp_storage+24];
	add.s32 	%r509, %r507, %r508;
	ld.shared.u32 	%r510, [_ZZN3cub18CUB_300001_SM_10006detail6reduce28DeviceReduceSingleTileKernelINS2_10policy_hubIiyN4cuda3std3__44plusIvEEE10Policy1000EPiSC_iS9_iiNS7_10__identityEEEvT0_T1_T2_T3_T4_T6_E12temp_storage+28];
	add.s32 	%r511, %r509, %r510;
	ld.shared.u32 	%r512, [_ZZN3cub18CUB_300001_SM_10006detail6reduce28DeviceReduceSingleTileKernelINS2_10policy_hubIiyN4cuda3std3__44plusIvEEE10Policy1000EPiSC_iS9_iiNS7_10__identityEEEvT0_T1_T2_T3_T4_T6_E12temp_storage+32];
	add.s32 	%r513, %r511, %r512;
	ld.shared.u32 	%r514, [_ZZN3cub18CUB_300001_SM_10006detail6reduce28DeviceReduceSingleTileKernelINS2_10policy_hubIiyN4cuda3std3__44plusIvEEE10Policy1000EPiSC_iS9_iiNS7_10__identityEEEvT0_T1_T2_T3_T4_T6_E12temp_storage+36];
	add.s32 	%r570, %r513, %r514;
	bra.uni 	$L__BB4_72;
$L__BB4_18:
	// begin inline asm
	mov.u32 %r433, %laneid;
	// end inline asm
	and.b32  	%r459, %r1, 992;
	add.s32 	%r460, %r459, 32;
	setp.gt.s32 	%p58, %r460, %r120;
	not.b32 	%r461, %r459;
	add.s32 	%r462, %r120, %r461;
	selp.b32 	%r457, %r462, 31, %p58;
	mov.b32 	%r436, 1;
	mov.b32 	%r458, -1;
	// begin inline asm
	shfl.sync.down.b32 %r434, %r528, %r436, %r457, %r458;
	// end inline asm
	setp.lt.s32 	%p59, %r433, %r457;
	selp.b32 	%r463, %r434, 0, %p59;
	add.s32 	%r440, %r463, %r528;
	mov.b32 	%r441, 2;
	// begin inline asm
	shfl.sync.down.b32 %r439, %r440, %r441, %r457, %r458;
	// end inline asm
	add.s32 	%r464, %r433, 2;
	setp.gt.s32 	%p60, %r464, %r457;
	selp.b32 	%r465, 0, %r439, %p60;
	add.s32 	%r445, %r440, %r465;
	mov.b32 	%r446, 4;
	// begin inline asm
	shfl.sync.down.b32 %r444, %r445, %r446, %r457, %r458;
	// end inline asm
	add.s32 	%r466, %r433, 4;
	setp.gt.s32 	%p61, %r466, %r457;
	selp.b32 	%r467, 0, %r444, %p61;
	add.s32 	%r450, %r445, %r467;
	mov.b32 	%r451, 8;
	// begin inline asm
	shfl.sync.down.b32 %r449, %r450, %r451, %r457, %r458;
	// end inline asm
	add.s32 	%r468, %r433, 8;
	setp.gt.s32 	%p62, %r468, %r457;
	selp.b32 	%r469, 0, %r449, %p62;
	add.s32 	%r455, %r450, %r469;
	mov.b32 	%r456, 16;
	// begin inline asm
	shfl.sync.down.b32 %r454, %r455, %r456, %r457, %r458;
	// end inline asm
	add.s32 	%r470, %r433, 16;
	setp.gt.s32 	%p63, %r470, %r457;
	selp.b32 	%r471, 0, %r454, %p63;
	add.s32 	%r570, %r455, %r471;
	setp.ne.s32 	%p64, %r433, 0;
	@%p64 bra 	$L__BB4_20;
	shr.u32 	%r472, %r1, 3;
	and.b32  	%r473, %r472, 124;
	mov.u32 	%r474, _ZZN3cub18CUB_300001_SM_10006detail6reduce28DeviceReduceSingleTileKernelINS2_10policy_hubIiyN4cuda3std3__44plusIvEEE10Policy1000EPiSC_iS9_iiNS7_10__identityEEEvT0_T1_T2_T3_T4_T6_E12temp_storage;
	add.s32 	%r475, %r474, %r473;
	st.shared.u32 	[%r475+8], %r570;
$L__BB4_20:
	bar.sync 	0;
	setp.ne.s32 	%p65, %r1, 0;
	@%p65 bra 	$L__BB4_72;
	setp.gt.s32 	%p66, %r120, 32;
	ld.shared.u32 	%r476, [_ZZN3cub18CUB_300001_SM_10006detail6reduce28DeviceReduceSingleTileKernelINS2_10policy_hubIiyN4cuda3std3__44plusIvEEE10Policy1000EPiSC_iS9_iiNS7_10__identityEEEvT0_T1_T2_T3_T4_T6_E12temp_storage+12];
	selp.b32 	%r477, %r476, 0, %p66;
	add.s32 	%r478, %r477, %r570;
	setp.gt.s32 	%p67, %r120, 64;
	ld.shared.u32 	%r479, [_ZZN3cub18CUB_300001_SM_10006detail6reduce28DeviceReduceSingleTileKernelINS2_10policy_hubIiyN4cuda3std3__44plusIvEEE10Policy1000EPiSC_iS9_iiNS7_10__identityEEEvT0_T1_T2_T3_T4_T6_E12temp_storage+16];
	selp.b32 	%r480, %r479, 0, %p67;
	add.s32 	%r481, %r478, %r480;
	setp.gt.s32 	%p68, %r120, 96;
	ld.shared.u32 	%r482, [_ZZN3cub18CUB_300001_SM_10006detail6reduce28DeviceReduceSingleTileKernelINS2_10policy_hubIiyN4cuda3std3__44plusIvEEE10Policy1000EPiSC_iS9_iiNS7_10__identityEEEvT0_T1_T2_T3_T4_T6_E12temp_storage+20];
	selp.b32 	%r483, %r482, 0, %p68;
	add.s32 	%r484, %r481, %r483;
	setp.gt.s32 	%p69, %r120, 128;
	ld.shared.u32 	%r485, [_ZZN3cub18CUB_300001_SM_10006detail6reduce28DeviceReduceSingleTileKernelINS2_10policy_hubIiyN4cuda3std3__44plusIvEEE10Policy1000EPiSC_iS9_iiNS7_10__identityEEEvT0_T1_T2_T3_T4_T6_E12temp_storage+24];
	selp.b32 	%r486, %r485, 0, %p69;
	add.s32 	%r487, %r484, %r486;
	setp.gt.s32 	%p70, %r120, 160;
	ld.shared.u32 	%r488, [_ZZN3cub18CUB_300001_SM_10006detail6reduce28DeviceReduceSingleTileKernelINS2_10policy_hubIiyN4cuda3std3__44plusIvEEE10Policy1000EPiSC_iS9_iiNS7_10__identityEEEvT0_T1_T2_T3_T4_T6_E12temp_storage+28];
	selp.b32 	%r489, %r488, 0, %p70;
	add.s32 	%r490, %r487, %r489;
	setp.gt.s32 	%p71, %r120, 192;
	ld.shared.u32 	%r491, [_ZZN3cub18CUB_300001_SM_10006detail6reduce28DeviceReduceSingleTileKernelINS2_10policy_hubIiyN4cuda3std3__44plusIvEEE10Policy1000EPiSC_iS9_iiNS7_10__identityEEEvT0_T1_T2_T3_T4_T6_E12temp_storage+32];
	selp.b32 	%r492, %r491, 0, %p71;
	add.s32 	%r493, %r490, %r492;
	setp.gt.s32 	%p72, %r120, 224;
	ld.shared.u32 	%r494, [_ZZN3cub18CUB_300001_SM_10006detail6reduce28DeviceReduceSingleTileKernelINS2_10policy_hubIiyN4cuda3std3__44plusIvEEE10Policy1000EPiSC_iS9_iiNS7_10__identityEEEvT0_T1_T2_T3_T4_T6_E12temp_storage+36];
	selp.b32 	%r495, %r494, 0, %p72;
	add.s32 	%r570, %r493, %r495;
	bra.uni 	$L__BB4_72;
$L__BB4_22:
	mov.u32 	%r26, %tid.x;
	shl.b32 	%r319, %r26, 2;
	mul.wide.u32 	%rd86, %r319, 4;
	add.s64 	%rd76, %rd16, %rd86;
	// begin inline asm
	ld.global.nc.v2.u64 {%rd74, %rd75}, [%rd76];
	// end inline asm
	mov.b64 	{%r320, %r321}, %rd75;
	mov.b64 	{%r322, %r323}, %rd74;
	add.s64 	%rd79, %rd76, 4096;
	// begin inline asm
	ld.global.nc.v2.u64 {%rd77, %rd78}, [%rd79];
	// end inline asm
	mov.b64 	{%r324, %r325}, %rd78;
	mov.b64 	{%r326, %r327}, %rd77;
	add.s64 	%rd82, %rd76, 8192;
	// begin inline asm
	ld.global.nc.v2.u64 {%rd80, %rd81}, [%rd82];
	// end inline asm
	mov.b64 	{%r328, %r329}, %rd81;
	mov.b64 	{%r330, %r331}, %rd80;
	add.s64 	%rd85, %rd76, 12288;
	// begin inline asm
	ld.global.nc.v2.u64 {%rd83, %rd84}, [%rd85];
	// end inline asm
	mov.b64 	{%r332, %r333}, %rd84;
	mov.b64 	{%r334, %r335}, %rd83;
	add.s32 	%r336, %r323, %r322;
	add.s32 	%r337, %r320, %r336;
	add.s32 	%r338, %r321, %r337;
	add.s32 	%r339, %r326, %r338;
	add.s32 	%r340, %r327, %r339;
	add.s32 	%r341, %r324, %r340;
	add.s32 	%r342, %r325, %r341;
	add.s32 	%r343, %r330, %r342;
	add.s32 	%r344, %r331, %r343;
	add.s32 	%r345, %r328, %r344;
	add.s32 	%r346, %r329, %r345;
	add.s32 	%r347, %r334, %r346;
	add.s32 	%r348, %r335, %r347;
	add.s32 	%r349, %r332, %r348;
	add.s32 	%r543, %r333, %r349;
	setp.lt.u32 	%p40, %r120, 8192;
	mov.b32 	%r532, 4096;
	@%p40 bra 	$L__BB4_26;
	add.s32 	%r28, %r120, -4096;
	mov.b32 	%r532, 4096;
$L__BB4_24:
	mul.wide.s32 	%rd99, %r532, 4;
	add.s64 	%rd89, %rd76, %rd99;
	// begin inline asm
	ld.global.nc.v2.u64 {%rd87, %rd88}, [%rd89];
	// end inline asm
	mov.b64 	{%r351, %r352}, %rd88;
	mov.b64 	{%r353, %r354}, %rd87;
	add.s64 	%rd92, %rd89, 4096;
	// begin inline asm
	ld.global.nc.v2.u64 {%rd90, %rd91}, [%rd92];
	// end inline asm
	mov.b64 	{%r355, %r356}, %rd91;
	mov.b64 	{%r357, %r358}, %rd90;
	add.s64 	%rd95, %rd89, 8192;
	// begin inline asm
	ld.global.nc.v2.u64 {%rd93, %rd94}, [%rd95];
	// end inline asm
	mov.b64 	{%r359, %r360}, %rd94;
	mov.b64 	{%r361, %r362}, %rd93;
	add.s64 	%rd98, %rd89, 12288;
	// begin inline asm
	ld.global.nc.v2.u64 {%rd96, %rd97}, [%rd98];
	// end inline asm
	mov.b64 	{%r363, %r364}, %rd97;
	mov.b64 	{%r365, %r366}, %rd96;
	add.s32 	%r367, %r353, %r543;
	add.s32 	%r368, %r354, %r367;
	add.s32 	%r369, %r351, %r368;
	add.s32 	%r370, %r352, %r369;
	add.s32 	%r371, %r357, %r370;
	add.s32 	%r372, %r358, %r371;
	add.s32 	%r373, %r355, %r372;
	add.s32 	%r374, %r356, %r373;
	add.s32 	%r375, %r361, %r374;
	add.s32 	%r376, %r362, %r375;
	add.s32 	%r377, %r359, %r376;
	add.s32 	%r378, %r360, %r377;
	add.s32 	%r379, %r365, %r378;
	add.s32 	%r380, %r366, %r379;
	add.s32 	%r381, %r363, %r380;
	add.s32 	%r543, %r364, %r381;
	sub.s32 	%r382, %r120, %r532;
	setp.lt.s32 	%p41, %r382, 4096;
	@%p41 bra 	$L__BB4_34;
	add.s32 	%r532, %r532, 4096;
	setp.le.s32 	%p42, %r532, %r28;
	@%p42 bra 	$L__BB4_24;
$L__BB4_26:
	setp.le.s32 	%p43, %r120, %r532;
	@%p43 bra 	$L__BB4_34;
	sub.s32 	%r35, %r120, %r532;
	setp.ge.s32 	%p44, %r26, %r35;
	@%p44 bra 	$L__BB4_34;
	not.b32 	%r384, %r26;
	add.s32 	%r385, %r120, %r384;
	sub.s32 	%r36, %r385, %r532;
	and.b32  	%r386, %r36, 768;
	setp.eq.s32 	%p45, %r386, 768;
	mov.u32 	%r537, %r26;
	@%p45 bra 	$L__BB4_31;
	add.s32 	%r534, %r26, %r532;
	shr.u32 	%r387, %r36, 8;
	add.s32 	%r388, %r387, 1;
	and.b32  	%r389, %r388, 3;
	neg.s32 	%r533, %r389;
	mov.u32 	%r537, %r26;
$L__BB4_30:
	.pragma "nounroll";
	mul.wide.u32 	%rd101, %r534, 4;
	add.s64 	%rd100, %rd16, %rd101;
	// begin inline asm
	ld.global.nc.u32 %r390, [%rd100];
	// end inline asm
	add.s32 	%r543, %r390, %r543;
	add.s32 	%r537, %r537, 256;
	add.s32 	%r534, %r534, 256;
	add.s32 	%r533, %r533, 1;
	setp.ne.s32 	%p46, %r533, 0;
	@%p46 bra 	$L__BB4_30;
$L__BB4_31:
	setp.lt.u32 	%p47, %r36, 768;
	@%p47 bra 	$L__BB4_34;
	cvt.u64.u32 	%rd102, %r537;
	cvt.u64.u32 	%rd103, %r532;
	add.s64 	%rd104, %rd102, %rd103;
	shl.b64 	%rd105, %rd104, 2;
	add.s64 	%rd106, %rd105, %rd16;
	add.s64 	%rd122, %rd106, 2048;
	add.s32 	%r540, %r537, %r532;
$L__BB4_33:
	mul.wide.u32 	%rd111, %r540, 4;
	add.s64 	%rd107, %rd16, %rd111;
	// begin inline asm
	ld.global.nc.u32 %r391, [%rd107];
	// end inline asm
	add.s32 	%r395, %r391, %r543;
	add.s64 	%rd108, %rd122, -1024;
	// begin inline asm
	ld.global.nc.u32 %r392, [%rd108];
	// end inline asm
	add.s32 	%r396, %r392, %r395;
	// begin inline asm
	ld.global.nc.u32 %r393, [%rd122];
	// end inline asm
	add.s32 	%r397, %r393, %r396;
	add.s64 	%rd110, %rd122, 1024;
	// begin inline asm
	ld.global.nc.u32 %r394, [%rd110];
	// end inline asm
	add.s32 	%r543, %r394, %r397;
	add.s32 	%r537, %r537, 1024;
	add.s64 	%rd122, %rd122, 4096;
	add.s32 	%r540, %r540, 1024;
	setp.lt.s32 	%p48, %r537, %r35;
	@%p48 bra 	$L__BB4_33;
$L__BB4_34:
	// begin inline asm
	mov.u32 %r398, %laneid;
	// end inline asm
	mov.b32 	%r399, -1;
	redux.sync.add.s32 %r570, %r543, %r399;
	setp.ne.s32 	%p49, %r398, 0;
	@%p49 bra 	$L__BB4_36;
	shr.u32 	%r400, %r26, 3;
	and.b32  	%r401, %r400, 124;
	mov.u32 	%r402, _ZZN3cub18CUB_300001_SM_10006detail6reduce28DeviceReduceSingleTileKernelINS2_10policy_hubIiyN4cuda3std3__44plusIvEEE10Policy1000EPiSC_iS9_iiNS7_10__identityEEEvT0_T1_T2_T3_T4_T6_E12temp_storage;
	add.s32 	%r403, %r402, %r401;
	st.shared.u32 	[%r403+8], %r570;
$L__BB4_36:
	bar.sync 	0;
	setp.ne.s32 	%p50, %r26, 0;
	@%p50 bra 	$L__BB4_72;
	ld.shared.u32 	%r404, [_ZZN3cub18CUB_300001_SM_10006detail6reduce28DeviceReduceSingleTileKernelINS2_10policy_hubIiyN4cuda3std3__44plusIvEEE10Policy1000EPiSC_iS9_iiNS7_10__identityEEEvT0_T1_T2_T3_T4_T6_E12temp_storage+12];
	add.s32 	%r405, %r404, %r570;
	ld.shared.u32 	%r406, [_ZZN3cub18CUB_300001_SM_10006detail6reduce28DeviceReduceSingleTileKernelINS2_10policy_hubIiyN4cuda3std3__44plusIvEEE10Policy1000EPiSC_iS9_iiNS7_10__identityEEEvT0_T1_T2_T3_T4_T6_E12temp_storage+16];
	add.s32 	%r407, %r405, %r406;
	ld.shared.u32 	%r408, [_ZZN3cub18CUB_300001_SM_10006detail6reduce28DeviceReduceSingleTileKernelINS2_10policy_hubIiyN4cuda3std3__44plusIvEEE10Policy1000EPiSC_iS9_iiNS7_10__identityEEEvT0_T1_T2_T3_T4_T6_E12temp_storage+20];
	add.s32 	%r409, %r407, %r408;
	ld.shared.u32 	%r410, [_ZZN3cub18CUB_300001_SM_10006detail6reduce28DeviceReduceSingleTileKernelINS2_10policy_hubIiyN4cuda3std3__44plusIvEEE10Policy1000EPiSC_iS9_iiNS7_10__identityEEEvT0_T1_T2_T3_T4_T6_E12temp_storage+24];
	add.s32 	%r411, %r409, %r410;
	ld.shared.u32 	%r412, [_ZZN3cub18CUB_300001_SM_10006detail6reduce28DeviceReduceSingleTileKernelINS2_10policy_hubIiyN4cuda3std3__44plusIvEEE10Policy1000EPiSC_iS9_iiNS7_10__identityEEEvT0_T1_T2_T3_T4_T6_E12temp_storage+28];
	add.s32 	%r413, %r411, %r412;
	ld.shared.u32 	%r414, [_ZZN3cub18CUB_300001_SM_10006detail6reduce28DeviceReduceSingleTileKernelINS2_10policy_hubIiyN4cuda3std3__44plusIvEEE10Policy1000EPiSC_iS9_iiNS7_10__identityEEEvT0_T1_T2_T3_T4_T6_E12temp_storage+32];
	add.s32 	%r415, %r413, %r414;
	ld.shared.u32 	%r416, [_ZZN3cub18CUB_300001_SM_10006detail6reduce28DeviceReduceSingleTileKernelINS2_10policy_hubIiyN4cuda3std3__44plusIvEEE10Policy1000EPiSC_iS9_iiNS7_10__identityEEEvT0_T1_T2_T3_T4_T6_E12temp_storage+36];
	add.s32 	%r570, %r415, %r416;
	bra.uni 	$L__BB4_72;
$L__BB4_38:
	setp.gt.s32 	%p3, %r120, 4095;
	@%p3 bra 	$L__BB4_56;
	mov.u32 	%r60, %tid.x;
	setp.ge.s32 	%p15, %r60, %r120;
	mov.b32 	%r554, 0;
	mov.u32 	%r549, %r60;
	@%p15 bra 	$L__BB4_41;
	mul.wide.u32 	%rd66, %r60, 4;
	add.s64 	%rd65, %rd16, %rd66;
	// begin inline asm
	ld.global.nc.u32 %r554, [%rd65];
	// end inline asm
	add.s32 	%r549, %r60, 256;
$L__BB4_41:
	setp.ge.s32 	%p16, %r549, %r120;
	@%p16 bra 	$L__BB4_47;
	not.b32 	%r223, %r549;
	add.s32 	%r65, %r120, %r223;
	and.b32  	%r224, %r65, 768;
	setp.eq.s32 	%p17, %r224, 768;
	@%p17 bra 	$L__BB4_45;
	mul.wide.u32 	%rd67, %r549, 4;
	add.s64 	%rd123, %rd16, %rd67;
	shr.u32 	%r225, %r65, 8;
	add.s32 	%r226, %r225, 1;
	and.b32  	%r227, %r226, 3;
	neg.s32 	%r546, %r227;
$L__BB4_44:
	.pragma "nounroll";
	// begin inline asm
	ld.global.nc.u32 %r228, [%rd123];
	// end inline asm
	add.s32 	%r554, %r228, %r554;
	add.s32 	%r549, %r549, 256;
	add.s64 	%rd123, %rd123, 1024;
	add.s32 	%r546, %r546, 1;
	setp.ne.s32 	%p18, %r546, 0;
	@%p18 bra 	$L__BB4_44;
$L__BB4_45:
	setp.lt.u32 	%p19, %r65, 768;
	@%p19 bra 	$L__BB4_47;
$L__BB4_46:
	mul.wide.s32 	%rd73, %r549, 4;
	add.s64 	%rd69, %rd16, %rd73;
	// begin inline asm
	ld.global.nc.u32 %r229, [%rd69];
	// end inline asm
	add.s32 	%r233, %r229, %r554;
	add.s64 	%rd70, %rd69, 1024;
	// begin inline asm
	ld.global.nc.u32 %r230, [%rd70];
	// end inline asm
	add.s32 	%r234, %r230, %r233;
	add.s64 	%rd71, %rd69, 2048;
	// begin inline asm
	ld.global.nc.u32 %r231, [%rd71];
	// end inline asm
	add.s32 	%r235, %r231, %r234;
	add.s64 	%rd72, %rd69, 3072;
	// begin inline asm
	ld.global.nc.u32 %r232, [%rd72];
	// end inline asm
	add.s32 	%r554, %r232, %r235;
	add.s32 	%r549, %r549, 1024;
	setp.lt.s32 	%p20, %r549, %r120;
	@%p20 bra 	$L__BB4_46;
$L__BB4_47:
	setp.lt.s32 	%p21, %r120, 256;
	@%p21 bra 	$L__BB4_52;
	// begin inline asm
	mov.u32 %r299, %laneid;
	// end inline asm
	mov.b32 	%r300, -1;
	redux.sync.add.s32 %r570, %r554, %r300;
	setp.ne.s32 	%p37, %r299, 0;
	@%p37 bra 	$L__BB4_50;
	shr.u32 	%r301, %r60, 3;
	and.b32  	%r302, %r301, 124;
	mov.u32 	%r303, _ZZN3cub18CUB_300001_SM_10006detail6reduce28DeviceReduceSingleTileKernelINS2_10policy_hubIiyN4cuda3std3__44plusIvEEE10Policy1000EPiSC_iS9_iiNS7_10__identityEEEvT0_T1_T2_T3_T4_T6_E12temp_storage;
	add.s32 	%r304, %r303, %r302;
	st.shared.u32 	[%r304+8], %r570;
$L__BB4_50:
	bar.sync 	0;
	setp.ne.s32 	%p38, %r60, 0;
	@%p38 bra 	$L__BB4_72;
	ld.shared.u32 	%r305, [_ZZN3cub18CUB_300001_SM_10006detail6reduce28DeviceReduceSingleTileKernelINS2_10policy_hubIiyN4cuda3std3__44plusIvEEE10Policy1000EPiSC_iS9_iiNS7_10__identityEEEvT0_T1_T2_T3_T4_T6_E12temp_storage+12];
	add.s32 	%r306, %r305, %r570;
	ld.shared.u32 	%r307, [_ZZN3cub18CUB_300001_SM_10006detail6reduce28DeviceReduceSingleTileKernelINS2_10policy_hubIiyN4cuda3std3__44plusIvEEE10Policy1000EPiSC_iS9_iiNS7_10__identityEEEvT0_T1_T2_T3_T4_T6_E12temp_storage+16];
	add.s32 	%r308, %r306, %r307;
	ld.shared.u32 	%r309, [_ZZN3cub18CUB_300001_SM_10006detail6reduce28DeviceReduceSingleTileKernelINS2_10policy_hubIiyN4cuda3std3__44plusIvEEE10Policy1000EPiSC_iS9_iiNS7_10__identityEEEvT0_T1_T2_T3_T4_T6_E12temp_storage+20];
	add.s32 	%r310, %r308, %r309;
	ld.shared.u32 	%r311, [_ZZN3cub18CUB_300001_SM_10006detail6reduce28DeviceReduceSingleTileKernelINS2_10policy_hubIiyN4cuda3std3__44plusIvEEE10Policy1000EPiSC_iS9_iiNS7_10__identityEEEvT0_T1_T2_T3_T4_T6_E12temp_storage+24];
	add.s32 	%r312, %r310, %r311;
	ld.shared.u32 	%r313, [_ZZN3cub18CUB_300001_SM_10006detail6reduce28DeviceReduceSingleTileKernelINS2_10policy_hubIiyN4cuda3std3__44plusIvEEE10Policy1000EPiSC_iS9_iiNS7_10__identityEEEvT0_T1_T2_T3_T4_T6_E12temp_storage+28];
	add.s32 	%r314, %r312, %r313;
	ld.shared.u32 	%r315, [_ZZN3cub18CUB_300001_SM_10006detail6reduce28DeviceReduceSingleTileKernelINS2_10policy_hubIiyN4cuda3std3__44plusIvEEE10Policy1000EPiSC_iS9_iiNS7_10__identityEEEvT0_T1_T2_T3_T4_T6_E12temp_storage+32];
	add.s32 	%r316, %r314, %r315;
	ld.shared.u32 	%r317, [_ZZN3cub18CUB_300001_SM_10006detail6reduce28DeviceReduceSingleTileKernelINS2_10policy_hubIiyN4cuda3std3__44plusIvEEE10Policy1000EPiSC_iS9_iiNS7_10__identityEEEvT0_T1_T2_T3_T4_T6_E12temp_storage+36];
	add.s32 	%r570, %r316, %r317;
	bra.uni 	$L__BB4_72;
$L__BB4_52:
	// begin inline asm
	mov.u32 %r236, %laneid;
	// end inline asm
	and.b32  	%r262, %r60, 992;
	add.s32 	%r263, %r262, 32;
	setp.gt.s32 	%p22, %r263, %r120;
	not.b32 	%r264, %r262;
	add.s32 	%r265, %r120, %r264;
	selp.b32 	%r260, %r265, 31, %p22;
	mov.b32 	%r239, 1;
	mov.b32 	%r261, -1;
	// begin inline asm
	shfl.sync.down.b32 %r237, %r554, %r239, %r260, %r261;
	// end inline asm
	setp.lt.s32 	%p23, %r236, %r260;
	selp.b32 	%r266, %r237, 0, %p23;
	add.s32 	%r243, %r266, %r554;
	mov.b32 	%r244, 2;
	// begin inline asm
	shfl.sync.down.b32 %r242, %r243, %r244, %r260, %r261;
	// end inline asm
	add.s32 	%r267, %r236, 2;
	setp.gt.s32 	%p24, %r267, %r260;
	selp.b32 	%r268, 0, %r242, %p24;
	add.s32 	%r248, %r243, %r268;
	mov.b32 	%r249, 4;
	// begin inline asm
	shfl.sync.down.b32 %r247, %r248, %r249, %r260, %r261;
	// end inline asm
	add.s32 	%r269, %r236, 4;
	setp.gt.s32 	%p25, %r269, %r260;
	selp.b32 	%r270, 0, %r247, %p25;
	add.s32 	%r253, %r248, %r270;
	mov.b32 	%r254, 8;
	// begin inline asm
	shfl.sync.down.b32 %r252, %r253, %r254, %r260, %r261;
	// end inline asm
	add.s32 	%r271, %r236, 8;
	setp.gt.s32 	%p26, %r271, %r260;
	selp.b32 	%r272, 0, %r252, %p26;
	add.s32 	%r258, %r253, %r272;
	mov.b32 	%r259, 16;
	// begin inline asm
	shfl.sync.down.b32 %r257, %r258, %r259, %r260, %r261;
	// end inline asm
	add.s32 	%r273, %r236, 16;
	setp.gt.s32 	%p27, %r273, %r260;
	selp.b32 	%r274, 0, %r257, %p27;
	add.s32 	%r570, %r258, %r274;
	setp.ne.s32 	%p28, %r236, 0;
	@%p28 bra 	$L__BB4_54;
	shr.u32 	%r275, %r60, 3;
	and.b32  	%r276, %r275, 124;
	mov.u32 	%r277, _ZZN3cub18CUB_300001_SM_10006detail6reduce28DeviceReduceSingleTileKernelINS2_10policy_hubIiyN4cuda3std3__44plusIvEEE10Policy1000EPiSC_iS9_iiNS7_10__identityEEEvT0_T1_T2_T3_T4_T6_E12temp_storage;
	add.s32 	%r278, %r277, %r276;
	st.shared.u32 	[%r278+8], %r570;
$L__BB4_54:
	bar.sync 	0;
	setp.ne.s32 	%p29, %r60, 0;
	@%p29 bra 	$L__BB4_72;
	setp.gt.s32 	%p30, %r120, 32;
	ld.shared.u32 	%r279, [_ZZN3cub18CUB_300001_SM_10006detail6reduce28DeviceReduceSingleTileKernelINS2_10policy_hubIiyN4cuda3std3__44plusIvEEE10Policy1000EPiSC_iS9_iiNS7_10__identityEEEvT0_T1_T2_T3_T4_T6_E12temp_storage+12];
	selp.b32 	%r280, %r279, 0, %p30;
	add.s32 	%r281, %r280, %r570;
	setp.gt.s32 	%p31, %r120, 64;
	ld.shared.u32 	%r282, [_ZZN3cub18CUB_300001_SM_10006detail6reduce28DeviceReduceSingleTileKernelINS2_10policy_hubIiyN4cuda3std3__44plusIvEEE10Policy1000EPiSC_iS9_iiNS7_10__identityEEEvT0_T1_T2_T3_T4_T6_E12temp_storage+16];
	selp.b32 	%r283, %r282, 0, %p31;
	add.s32 	%r284, %r281, %r283;
	setp.gt.s32 	%p32, %r120, 96;
	ld.shared.u32 	%r285, [_ZZN3cub18CUB_300001_SM_10006detail6reduce28DeviceReduceSingleTileKernelINS2_10policy_hubIiyN4cuda3std3__44plusIvEEE10Policy1000EPiSC_iS9_iiNS7_10__identityEEEvT0_T1_T2_T3_T4_T6_E12temp_storage+20];
	selp.b32 	%r286, %r285, 0, %p32;
	add.s32 	%r287, %r284, %r286;
	setp.gt.s32 	%p33, %r120, 128;
	ld.shared.u32 	%r288, [_ZZN3cub18CUB_300001_SM_10006detail6reduce28DeviceReduceSingleTileKernelINS2_10policy_hubIiyN4cuda3std3__44plusIvEEE10Policy1000EPiSC_iS9_iiNS7_10__identityEEEvT0_T1_T2_T3_T4_T6_E12temp_storage+24];
	selp.b32 	%r289, %r288, 0, %p33;
	add.s32 	%r290, %r287, %r289;
	setp.gt.s32 	%p34, %r120, 160;
	ld.shared.u32 	%r291, [_ZZN3cub18CUB_300001_SM_10006detail6reduce28DeviceReduceSingleTileKernelINS2_10policy_hubIiyN4cuda3std3__44plusIvEEE10Policy1000EPiSC_iS9_iiNS7_10__identityEEEvT0_T1_T2_T3_T4_T6_E12temp_storage+28];
	selp.b32 	%r292, %r291, 0, %p34;
	add.s32 	%r293, %r290, %r292;
	setp.gt.s32 	%p35, %r120, 192;
	ld.shared.u32 	%r294, [_ZZN3cub18CUB_300001_SM_10006detail6reduce28DeviceReduceSingleTileKernelINS2_10policy_hubIiyN4cuda3std3__44plusIvEEE10Policy1000EPiSC_iS9_iiNS7_10__identityEEEvT0_T1_T2_T3_T4_T6_E12temp_storage+32];
	selp.b32 	%r295, %r294, 0, %p35;
	add.s32 	%r296, %r293, %r295;
	setp.gt.s32 	%p36, %r120, 224;
	ld.shared.u32 	%r297, [_ZZN3cub18CUB_300001_SM_10006detail6reduce28DeviceReduceSingleTileKernelINS2_10policy_hubIiyN4cuda3std3__44plusIvEEE10Policy1000EPiSC_iS9_iiNS7_10__identityEEEvT0_T1_T2_T3_T4_T6_E12temp_storage+36];
	selp.b32 	%r298, %r297, 0, %p36;
	add.s32 	%r570, %r296, %r298;
	bra.uni 	$L__BB4_72;
$L__BB4_56:
	mov.u32 	%r85, %tid.x;
	mul.wide.u32 	%rd35, %r85, 4;
	add.s64 	%rd19, %rd16, %rd35;
	// begin inline asm
	ld.global.nc.u32 %r122, [%rd19];
	// end inline asm
	add.s64 	%rd20, %rd19, 1024;
	// begin inline asm
	ld.global.nc.u32 %r123, [%rd20];
	// end inline asm
	add.s64 	%rd21, %rd19, 2048;
	// begin inline asm
	ld.global.nc.u32 %r124, [%rd21];
	// end inline asm
	add.s64 	%rd22, %rd19, 3072;
	// begin inline asm
	ld.global.nc.u32 %r125, [%rd22];
	// end inline asm
	add.s64 	%rd23, %rd19, 4096;
	// begin inline asm
	ld.global.nc.u32 %r126, [%rd23];
	// end inline asm
	add.s64 	%rd24, %rd19, 5120;
	// begin inline asm
	ld.global.nc.u32 %r127, [%rd24];
	// end inline asm
	add.s64 	%rd25, %rd19, 6144;
	// begin inline asm
	ld.global.nc.u32 %r128, [%rd25];
	// end inline asm
	add.s64 	%rd26, %rd19, 7168;
	// begin inline asm
	ld.global.nc.u32 %r129, [%rd26];
	// end inline asm
	add.s64 	%rd27, %rd19, 8192;
	// begin inline asm
	ld.global.nc.u32 %r130, [%rd27];
	// end inline asm
	add.s64 	%rd28, %rd19, 9216;
	// begin inline asm
	ld.global.nc.u32 %r131, [%rd28];
	// end inline asm
	add.s64 	%rd29, %rd19, 10240;
	// begin inline asm
	ld.global.nc.u32 %r132, [%rd29];
	// end inline asm
	add.s64 	%rd30, %rd19, 11264;
	// begin inline asm
	ld.global.nc.u32 %r133, [%rd30];
	// end inline asm
	add.s64 	%rd31, %rd19, 12288;
	// begin inline asm
	ld.global.nc.u32 %r134, [%rd31];
	// end inline asm
	add.s64 	%rd32, %rd19, 13312;
	// begin inline asm
	ld.global.nc.u32 %r135, [%rd32];
	// end inline asm
	add.s64 	%rd33, %rd19, 14336;
	// begin inline asm
	ld.global.nc.u32 %r136, [%rd33];
	// end inline asm
	add.s64 	%rd34, %rd19, 15360;
	// begin inline asm
	ld.global.nc.u32 %r137, [%rd34];
	// end inline asm
	add.s32 	%r139, %r123, %r122;
	add.s32 	%r140, %r124, %r139;
	add.s32 	%r141, %r125, %r140;
	add.s32 	%r142, %r126, %r141;
	add.s32 	%r143, %r127, %r142;
	add.s32 	%r144, %r128, %r143;
	add.s32 	%r145, %r129, %r144;
	add.s32 	%r146, %r130, %r145;
	add.s32 	%r147, %r131, %r146;
	add.s32 	%r148, %r132, %r147;
	add.s32 	%r149, %r133, %r148;
	add.s32 	%r150, %r134, %r149;
	add.s32 	%r151, %r135, %r150;
	add.s32 	%r152, %r136, %r151;
	add.s32 	%r569, %r137, %r152;
	setp.lt.u32 	%p4, %r120, 8192;
	mov.b32 	%r558, 4096;
	@%p4 bra 	$L__BB4_60;
	add.s32 	%r87, %r120, -4096;
	mov.b32 	%r558, 4096;
$L__BB4_58:
	mul.wide.s32 	%rd52, %r558, 4;
	add.s64 	%rd36, %rd19, %rd52;
	// begin inline asm
	ld.global.nc.u32 %r154, [%rd36];
	// end inline asm
	add.s64 	%rd37, %rd36, 1024;
	// begin inline asm
	ld.global.nc.u32 %r155, [%rd37];
	// end inline asm
	add.s64 	%rd38, %rd36, 2048;
	// begin inline asm
	ld.global.nc.u32 %r156, [%rd38];
	// end inline asm
	add.s64 	%rd39, %rd36, 3072;
	// begin inline asm
	ld.global.nc.u32 %r157, [%rd39];
	// end inline asm
	add.s64 	%rd40, %rd36, 4096;
	// begin inline asm
	ld.global.nc.u32 %r158, [%rd40];
	// end inline asm
	add.s64 	%rd41, %rd36, 5120;
	// begin inline asm
	ld.global.nc.u32 %r159, [%rd41];
	// end inline asm
	add.s64 	%rd42, %rd36, 6144;
	// begin inline asm
	ld.global.nc.u32 %r160, [%rd42];
	// end inline asm
	add.s64 	%rd43, %rd36, 7168;
	// begin inline asm
	ld.global.nc.u32 %r161, [%rd43];
	// end inline asm
	add.s64 	%rd44, %rd36, 8192;
	// begin inline asm
	ld.global.nc.u32 %r162, [%rd44];
	// end inline asm
	add.s64 	%rd45, %rd36, 9216;
	// begin inline asm
	ld.global.nc.u32 %r163, [%rd45];
	// end inline asm
	add.s64 	%rd46, %rd36, 10240;
	// begin inline asm
	ld.global.nc.u32 %r164, [%rd46];
	// end inline asm
	add.s64 	%rd47, %rd36, 11264;
	// begin inline asm
	ld.global.nc.u32 %r165, [%rd47];
	// end inline asm
	add.s64 	%rd48, %rd36, 12288;
	// begin inline asm
	ld.global.nc.u32 %r166, [%rd48];
	// end inline asm
	add.s64 	%rd49, %rd36, 13312;
	// begin inline asm
	ld.global.nc.u32 %r167, [%rd49];
	// end inline asm
	add.s64 	%rd50, %rd36, 14336;
	// begin inline asm
	ld.global.nc.u32 %r168, [%rd50];
	// end inline asm
	add.s64 	%rd51, %rd36, 15360;
	// begin inline asm
	ld.global.nc.u32 %r169, [%rd51];
	// end inline asm
	add.s32 	%r170, %r154, %r569;
	add.s32 	%r171, %r155, %r170;
	add.s32 	%r172, %r156, %r171;
	add.s32 	%r173, %r157, %r172;
	add.s32 	%r174, %r158, %r173;
	add.s32 	%r175, %r159, %r174;
	add.s32 	%r176, %r160, %r175;
	add.s32 	%r177, %r161, %r176;
	add.s32 	%r178, %r162, %r177;
	add.s32 	%r179, %r163, %r178;
	add.s32 	%r180, %r164, %r179;
	add.s32 	%r181, %r165, %r180;
	add.s32 	%r182, %r166, %r181;
	add.s32 	%r183, %r167, %r182;
	add.s32 	%r184, %r168, %r183;
	add.s32 	%r569, %r169, %r184;
	sub.s32 	%r185, %r120, %r558;
	setp.lt.s32 	%p5, %r185, 4096;
	@%p5 bra 	$L__BB4_68;
	add.s32 	%r558, %r558, 4096;
	setp.le.s32 	%p6, %r558, %r87;
	@%p6 bra 	$L__BB4_58;
$L__BB4_60:
	setp.le.s32 	%p7, %r120, %r558;
	@%p7 bra 	$L__BB4_68;
	sub.s32 	%r94, %r120, %r558;
	setp.ge.s32 	%p8, %r85, %r94;
	@%p8 bra 	$L__BB4_68;
	not.b32 	%r187, %r85;
	add.s32 	%r188, %r120, %r187;
	sub.s32 	%r95, %r188, %r558;
	and.b32  	%r189, %r95, 768;
	setp.eq.s32 	%p9, %r189, 768;
	mov.u32 	%r563, %r85;
	@%p9 bra 	$L__BB4_65;
	add.s32 	%r560, %r85, %r558;
	shr.u32 	%r190, %r95, 8;
	add.s32 	%r191, %r190, 1;
	and.b32  	%r192, %r191, 3;
	neg.s32 	%r559, %r192;
	mov.u32 	%r563, %r85;
$L__BB4_64:
	.pragma "nounroll";
	mul.wide.u32 	%rd54, %r560, 4;
	add.s64 	%rd53, %rd16, %rd54;
	// begin inline asm
	ld.global.nc.u32 %r193, [%rd53];
	// end inline asm
	add.s32 	%r569, %r193, %r569;
	add.s32 	%r563, %r563, 256;
	add.s32 	%r560, %r560, 256;
	add.s32 	%r559, %r559, 1;
	setp.ne.s32 	%p10, %r559, 0;
	@%p10 bra 	$L__BB4_64;
$L__BB4_65:
	setp.lt.u32 	%p11, %r95, 768;
	@%p11 bra 	$L__BB4_68;
	cvt.u64.u32 	%rd55, %r563;
	cvt.u64.u32 	%rd56, %r558;
	add.s64 	%rd57, %rd55, %rd56;
	shl.b64 	%rd58, %rd57, 2;
	add.s64 	%rd59, %rd58, %rd16;
	add.s64 	%rd124, %rd59, 2048;
	add.s32 	%r566, %r563, %r558;
$L__BB4_67:
	mul.wide.u32 	%rd64, %r566, 4;
	add.s64 	%rd60, %rd16, %rd64;
	// begin inline asm
	ld.global.nc.u32 %r194, [%rd60];
	// end inline asm
	add.s32 	%r198, %r194, %r569;
	add.s64 	%rd61, %rd124, -1024;
	// begin inline asm
	ld.global.nc.u32 %r195, [%rd61];
	// end inline asm
	add.s32 	%r199, %r195, %r198;
	// begin inline asm
	ld.global.nc.u32 %r196, [%rd124];
	// end inline asm
	add.s32 	%r200, %r196, %r199;
	add.s64 	%rd63, %rd124, 1024;
	// begin inline asm
	ld.global.nc.u32 %r197, [%rd63];
	// end inline asm
	add.s32 	%r569, %r197, %r200;
	add.s32 	%r563, %r563, 1024;
	add.s64 	%rd124, %rd124, 4096;
	add.s32 	%r566, %r566, 1024;
	setp.lt.s32 	%p12, %r563, %r94;
	@%p12 bra 	$L__BB4_67;
$L__BB4_68:
	// begin inline asm
	mov.u32 %r201, %laneid;
	// end inline asm
	mov.b32 	%r202, -1;
	redux.sync.add.s32 %r570, %r569, %r202;
	setp.ne.s32 	%p13, %r201, 0;
	@%p13 bra 	$L__BB4_70;
	shr.u32 	%r203, %r85, 3;
	and.b32  	%r204, %r203, 124;
	mov.u32 	%r205, _ZZN3cub18CUB_300001_SM_10006detail6reduce28DeviceReduceSingleTileKernelINS2_10policy_hubIiyN4cuda3std3__44plusIvEEE10Policy1000EPiSC_iS9_iiNS7_10__identityEEEvT0_T1_T2_T3_T4_T6_E12temp_storage;
	add.s32 	%r206, %r205, %r204;
	st.shared.u32 	[%r206+8], %r570;
$L__BB4_70:
	bar.sync 	0;
	setp.ne.s32 	%p14, %r85, 0;
	@%p14 bra 	$L__BB4_72;
	ld.shared.u32 	%r207, [_ZZN3cub18CUB_300001_SM_10006detail6reduce28DeviceReduceSingleTileKernelINS2_10policy_hubIiyN4cuda3std3__44plusIvEEE10Policy1000EPiSC_iS9_iiNS7_10__identityEEEvT0_T1_T2_T3_T4_T6_E12temp_storage+12];
	add.s32 	%r208, %r207, %r570;
	ld.shared.u32 	%r209, [_ZZN3cub18CUB_300001_SM_10006detail6reduce28DeviceReduceSingleTileKernelINS2_10policy_hubIiyN4cuda3std3__44plusIvEEE10Policy1000EPiSC_iS9_iiNS7_10__identityEEEvT0_T1_T2_T3_T4_T6_E12temp_storage+16];
	add.s32 	%r210, %r208, %r209;
	ld.shared.u32 	%r211, [_ZZN3cub18CUB_300001_SM_10006detail6reduce28DeviceReduceSingleTileKernelINS2_10policy_hubIiyN4cuda3std3__44plusIvEEE10Policy1000EPiSC_iS9_iiNS7_10__identityEEEvT0_T1_T2_T3_T4_T6_E12temp_storage+20];
	add.s32 	%r212, %r210, %r211;
	ld.shared.u32 	%r213, [_ZZN3cub18CUB_300001_SM_10006detail6reduce28DeviceReduceSingleTileKernelINS2_10policy_hubIiyN4cuda3std3__44plusIvEEE10Policy1000EPiSC_iS9_iiNS7_10__identityEEEvT0_T1_T2_T3_T4_T6_E12temp_storage+24];
	add.s32 	%r214, %r212, %r213;
	ld.shared.u32 	%r215, [_ZZN3cub18CUB_300001_SM_10006detail6reduce28DeviceReduceSingleTileKernelINS2_10policy_hubIiyN4cuda3std3__44plusIvEEE10Policy1000EPiSC_iS9_iiNS7_10__identityEEEvT0_T1_T2_T3_T4_T6_E12temp_storage+28];
	add.s32 	%r216, %r214, %r215;
	ld.shared.u32 	%r217, [_ZZN3cub18CUB_300001_SM_10006detail6reduce28DeviceReduceSingleTileKernelINS2_10policy_hubIiyN4cuda3std3__44plusIvEEE10Policy1000EPiSC_iS9_iiNS7_10__identityEEEvT0_T1_T2_T3_T4_T6_E12temp_storage+32];
	add.s32 	%r218, %r216, %r217;
	ld.shared.u32 	%r219, [_ZZN3cub18CUB_300001_SM_10006detail6reduce28DeviceReduceSingleTileKernelINS2_10policy_hubIiyN4cuda3std3__44plusIvEEE10Policy1000EPiSC_iS9_iiNS7_10__identityEEEvT0_T1_T2_T3_T4_T6_E12temp_storage+36];
	add.s32 	%r570, %r218, %r219;
$L__BB4_72:
	mov.u32 	%r515, %tid.x;
	setp.ne.s32 	%p75, %r515, 0;
	@%p75 bra 	$L__BB4_74;
	add.s32 	%r516, %r570, %r121;
	st.global.u32 	[%rd1], %r516;
$L__BB4_74:
	ret;

}


// ===== COMPILED SASS (sm_100) =====

	.target	sm_100

	.elftype	@"ET_EXEC"


//--------------------- .note.nv.tkinfo           --------------------------
	.section	.note.nv.tkinfo,"",@"SHT_NOTE"
	.sectionflags	@"SHF_NOTE_NV_TKINFO"
	.tkinfo
        /*0018*/ 	.word	0x00000002
        /*0030*/ 	.string	""
        /*0030*/ 	.string	"ptxas"
        /*0030*/ 	.string	"Cuda compilation tools, release 13.0, V13.0.88"
        /*0030*/ 	.string	"Build cuda_13.0.r13.0/compiler.36424714_0"
        /*0030*/ 	.string	"-arch sm_100 -m 64 "



//--------------------- .note.nv.cuinfo           --------------------------
	.section	.note.nv.cuinfo,"",@"SHT_NOTE"
	.sectionflags	@"SHF_NOTE_NV_CUINFO"
        /*0018*/ 	.short	0x0002
        /*001a*/ 	.short	0x0064
        /*001c*/ 	.short	0x0082
	.zero		2


//--------------------- .nv.info                  --------------------------
	.section	.nv.info,"",@"SHT_CUDA_INFO"
	.align	4


	//----- nvinfo : EIATTR_REGCOUNT
	.align		4
        /*0000*/ 	.byte	0x04, 0x2f
        /*0002*/ 	.short	(.L_41 - .L_40)
	.align		4
.L_40:
        /*0004*/ 	.word	index@(_Z12warmupKernelv)
        /*0008*/ 	.word	0x00000004


	//----- nvinfo : EIATTR_FRAME_SIZE
	.align		4
.L_41:
        /*000c*/ 	.byte	0x04, 0x11
        /*000e*/ 	.short	(.L_43 - .L_42)
	.align		4
.L_42:
        /*0010*/ 	.word	index@(_Z12warmupKernelv)
        /*0014*/ 	.word	0x00000000


	//----- nvinfo : EIATTR_REGCOUNT
	.align		4
.L_43:
        /*0018*/ 	.byte	0x04, 0x2f
        /*001a*/ 	.short	(.L_45 - .L_44)
	.align		4
.L_44:
        /*001c*/ 	.word	index@(_ZN3cub18CUB_300001_SM_10006detail11EmptyKernelIvEEvv)
        /*0020*/ 	.word	0x00000004


	//----- nvinfo : EIATTR_FRAME_SIZE
	.align		4
.L_45:
        /*0024*/ 	.byte	0x04, 0x11
        /*0026*/ 	.short	(.L_47 - .L_46)
	.align		4
.L_46:
        /*0028*/ 	.word	index@(_ZN3cub18CUB_300001_SM_10006detail11EmptyKernelIvEEvv)
        /*002c*/ 	.word	0x00000000


	//----- nvinfo : EIATTR_REGCOUNT
	.align		4
.L_47:
        /*0030*/ 	.byte	0x04, 0x2f
        /*0032*/ 	.short	(.L_49 - .L_48)
	.align		4
.L_48:
        /*0034*/ 	.word	index@(_ZN3cub18CUB_300001_SM_10006detail6reduce28DeviceReduceSingleTileKernelINS2_10policy_hubIiyN4cuda3std3__44plusIvEEE10Policy1000EPKiPiyS9_iiNS7_10__identityEEEvT0_T1_T2_T3_T4_T6_)
        /*0038*/ 	.word	0x00000020


	//----- nvinfo : EIATTR_FRAME_SIZE
	.align		4
.L_49:
        /*003c*/ 	.byte	0x04, 0x11
        /*003e*/ 	.short	(.L_51 - .L_50)
	.align		4
.L_50:
        /*0040*/ 	.word	index@(_ZN3cub18CUB_300001_SM_10006detail6reduce28DeviceReduceSingleTileKernelINS2_10policy_hubIiyN4cuda3std3__44plusIvEEE10Policy1000EPKiPiyS9_iiNS7_10__identityEEEvT0_T1_T2_T3_T4_T6_)
        /*0044*/ 	.word	0x00000000


	//----- nvinfo : EIATTR_REGCOUNT
	.align		4
.L_51:
        /*0048*/ 	.byte	0x04, 0x2f
        /*004a*/ 	.short	(.L_53 - .L_52)
	.align		4
.L_52:
        /*004c*/ 	.word	index@(_ZN3cub18CUB_300001_SM_10006detail6reduce18DeviceReduceKernelINS2_10policy_hubIiyN4cuda3std3__44plusIvEEE10Policy1000EPKiyS9_iNS7_10__identityEEEvT0_PT3_T1_NS0_13GridEvenShareISI_EET2_T4_)
        /*0050*/ 	.word	0x0000001d


	//----- nvinfo : EIATTR_FRAME_SIZE
	.align		4
.L_53:
        /*0054*/ 	.byte	0x04, 0x11
        /*0056*/ 	.short	(.L_55 - .L_54)
	.align		4
.L_54:
        /*0058*/ 	.word	index@(_ZN3cub18CUB_300001_SM_10006detail6reduce18DeviceReduceKernelINS2_10policy_hubIiyN4cuda3std3__44plusIvEEE10Policy1000EPKiyS9_iNS7_10__identityEEEvT0_PT3_T1_NS0_13GridEvenShareISI_EET2_T4_)
        /*005c*/ 	.word	0x00000000


	//----- nvinfo : EIATTR_REGCOUNT
	.align		4
.L_55:
        /*0060*/ 	.byte	0x04, 0x2f
        /*0062*/ 	.short	(.L_57 - .L_56)
	.align		4
.L_56:
        /*0064*/ 	.word	index@(_ZN3cub18CUB_300001_SM_10006detail6reduce28DeviceReduceSingleTileKernelINS2_10policy_hubIiyN4cuda3std3__44plusIvEEE10Policy1000EPiSC_iS9_iiNS7_10__identityEEEvT0_T1_T2_T3_T4_T6_)
        /*0068*/ 	.word	0x00000020


	//----- nvinfo : EIATTR_FRAME_SIZE
	.align		4
.L_57:
        /*006c*/ 	.byte	0x04, 0x11
        /*006e*/ 	.short	(.L_59 - .L_58)
	.align		4
.L_58:
        /*0070*/ 	.word	index@(_ZN3cub18CUB_300001_SM_10006detail6reduce28DeviceReduceSingleTileKernelINS2_10policy_hubIiyN4cuda3std3__44plusIvEEE10Policy1000EPiSC_iS9_iiNS7_10__identityEEEvT0_T1_T2_T3_T4_T6_)
        /*0074*/ 	.word	0x00000000


	//----- nvinfo : EIATTR_MIN_STACK_SIZE
	.align		4
.L_59:
        /*0078*/ 	.byte	0x04, 0x12
        /*007a*/ 	.short	(.L_61 - .L_60)
	.align		4
.L_60:
        /*007c*/ 	.word	index@(_ZN3cub18CUB_300001_SM_10006detail6reduce28DeviceReduceSingleTileKernelINS2_10policy_hubIiyN4cuda3std3__44plusIvEEE10Policy1000EPiSC_iS9_iiNS7_10__identityEEEvT0_T1_T2_T3_T4_T6_)
        /*0080*/ 	.word	0x00000000


	//----- nvinfo : EIATTR_MIN_STACK_SIZE
	.align		4
.L_61:
        /*0084*/ 	.byte	0x04, 0x12
        /*0086*/ 	.short	(.L_63 - .L_62)
	.align		4
.L_62:
        /*0088*/ 	.word	index@(_ZN3cub18CUB_300001_SM_10006detail6reduce18DeviceReduceKernelINS2_10policy_hubIiyN4cuda3std3__44plusIvEEE10Policy1000EPKiyS9_iNS7_10__identityEEEvT0_PT3_T1_NS0_13GridEvenShareISI_EET2_T4_)
        /*008c*/ 	.word	0x00000000


	//----- nvinfo : EIATTR_MIN_STACK_SIZE
	.align		4
.L_63:
        /*0090*/ 	.byte	0x04, 0x12
        /*0092*/ 	.short	(.L_65 - .L_64)
	.align		4
.L_64:
        /*0094*/ 	.word	index@(_ZN3cub18CUB_300001_SM_10006detail6reduce28DeviceReduceSingleTileKernelINS2_10policy_hubIiyN4cuda3std3__44plusIvEEE10Policy1000EPKiPiyS9_iiNS7_10__identityEEEvT0_T1_T2_T3_T4_T6_)
        /*0098*/ 	.word	0x00000000


	//----- nvinfo : EIATTR_MIN_STACK_SIZE
	.align		4
.L_65:
        /*009c*/ 	.byte	0x04, 0x12
        /*009e*/ 	.short	(.L_67 - .L_66)
	.align		4
.L_66:
        /*00a0*/ 	.word	index@(_ZN3cub18CUB_300001_SM_10006detail11EmptyKernelIvEEvv)
        /*00a4*/ 	.word	0x00000000


	//----- nvinfo : EIATTR_MIN_STACK_SIZE
	.align		4
.L_67:
        /*00a8*/ 	.byte	0x04, 0x12
        /*00aa*/ 	.short	(.L_69 - .L_68)
	.align		4
.L_68:
        /*00ac*/ 	.word	index@(_Z12warmupKernelv)
        /*00b0*/ 	.word	0x00000000
.L_69:


//--------------------- .nv.compat                --------------------------
	.section	.nv.compat,"",@"SHT_CUDA_COMPAT_INFO"
	.align	4
        /*0000*/ 	.byte	0x02, 0x09, 0x00, 0x00, 0x02, 0x02, 0x01, 0x00, 0x02, 0x05, 0x05, 0x00, 0x03, 0x07, 0x01, 0x01
        /*0010*/ 	.byte	0x02, 0x03, 0x00, 0x00, 0x02, 0x06, 0x01, 0x00, 0x04, 0x0b, 0x08, 0x00, 0x09, 0x00, 0x00, 0x00
        /*0020*/ 	.byte	0x00, 0x00, 0x00, 0x00


//--------------------- .nv.info._ZN3cub18CUB_300001_SM_10006detail6reduce28DeviceReduceSingleTileKernelINS2_10policy_hubIiyN4cuda3std3__44plusIvEEE10Policy1000EPiSC_iS9_iiNS7_10__identityEEEvT0_T1_T2_T3_T4_T6_ --------------------------
	.section	.nv.info._ZN3cub18CUB_300001_SM_10006detail6reduce28DeviceReduceSingleTileKernelINS2_10policy_hubIiyN4cuda3std3__44plusIvEEE10Policy1000EPiSC_iS9_iiNS7_10__identityEEEvT0_T1_T2_T3_T4_T6_,"",@"SHT_CUDA_INFO"
	.sectionflags	@""
	.align	4


	//----- nvinfo : EIATTR_CUDA_API_VERSION
	.align		4
        /*0000*/ 	.byte	0x04, 0x37
        /*0002*/ 	.short	(.L_71 - .L_70)
.L_70:
        /*0004*/ 	.word	0x00000082


	//----- nvinfo : EIATTR_KPARAM_INFO
	.align		4
.L_71:
        /*0008*/ 	.byte	0x04, 0x17
        /*000a*/ 	.short	(.L_73 - .L_72)
.L_72:
        /*000c*/ 	.word	0x00000000
        /*0010*/ 	.short	0x0005
        /*0012*/ 	.short	0x001c
        /*0014*/ 	.byte	0x00, 0xf0, 0x05, 0x00


	//----- nvinfo : EIATTR_KPARAM_INFO
	.align		4
.L_73:
        /*0018*/ 	.byte	0x04, 0x17
        /*001a*/ 	.short	(.L_75 - .L_74)
.L_74:
        /*001c*/ 	.word	0x00000000
        /*0020*/ 	.short	0x0004
        /*0022*/ 	.short	0x0018
        /*0024*/ 	.byte	0x00, 0xf0, 0x11, 0x00


	//----- nvinfo : EIATTR_KPARAM_INFO
	.align		4
.L_75:
        /*0028*/ 	.byte	0x04, 0x17
        /*002a*/ 	.short	(.L_77 - .L_76)
.L_76:
        /*002c*/ 	.word	0x00000000
        /*0030*/ 	.short	0x0003
        /*0032*/ 	.short	0x0014
        /*0034*/ 	.byte	0x00, 0xf0, 0x05, 0x00


	//----- nvinfo : EIATTR_KPARAM_INFO
	.align		4
.L_77:
        /*0038*/ 	.byte	0x04, 0x17
        /*003a*/ 	.short	(.L_79 - .L_78)
.L_78:
        /*003c*/ 	.word	0x00000000
        /*0040*/ 	.short	0x0002
        /*0042*/ 	.short	0x0010
        /*0044*/ 	.byte	0x00, 0xf0, 0x11, 0x00


	//----- nvinfo : EIATTR_KPARAM_INFO
	.align		4
.L_79:
        /*0048*/ 	.byte	0x04, 0x17
        /*004a*/ 	.short	(.L_81 - .L_80)
.L_80:
        /*004c*/ 	.word	0x00000000
        /*0050*/ 	.short	0x0001
        /*0052*/ 	.short	0x0008
        /*0054*/ 	.byte	0x00, 0xf5, 0x21, 0x00


	//----- nvinfo : EIATTR_KPARAM_INFO
	.align		4
.L_81:
        /*0058*/ 	.byte	0x04, 0x17
        /*005a*/ 	.short	(.L_83 - .L_82)
.L_82:
        /*005c*/ 	.word	0x00000000
        /*0060*/ 	.short	0x0000
        /*0062*/ 	.short	0x0000
        /*0064*/ 	.byte	0x00, 0xf5, 0x21, 0x00


	//----- nvinfo : EIATTR_SPARSE_MMA_MASK
	.align		4
.L_83:
        /*0068*/ 	.byte	0x03, 0x50
        /*006a*/ 	.short	0x0000


	//----- nvinfo : EIATTR_MAXREG_COUNT
	.align		4
        /*006c*/ 	.byte	0x03, 0x1b
        /*006e*/ 	.short	0x00ff


	//----- nvinfo : EIATTR_NUM_BARRIERS
	.align		4
        /*0070*/ 	.byte	0x02, 0x4c
        /*0072*/ 	.byte	0x01
	.zero		1


	//----- nvinfo : EIATTR_MERCURY_ISA_VERSION
	.align		4
        /*0074*/ 	.byte	0x03, 0x5f
        /*0076*/ 	.short	0x0101


	//----- nvinfo : EIATTR_COOP_GROUP_MASK_REGIDS
	.align		4
        /*0078*/ 	.byte	0x04, 0x29
        /*007a*/ 	.short	(.L_85 - .L_84)


	//   ....[0]....
.L_84:
        /*007c*/ 	.word	0xffffffff


	//   ....[1]....
        /*0080*/ 	.word	0xffffffff


	//   ....[2]....
        /*0084*/ 	.word	0xffffffff


	//   ....[3]....
        /*0088*/ 	.word	0xffffffff


	//   ....[4]....
        /*008c*/ 	.word	0xffffffff


	//   ....[5]....
        /*0090*/ 	.word	0xffffffff


	//   ....[6]....
        /*0094*/ 	.word	0xffffffff


	//   ....[7]....
        /*0098*/ 	.word	0xffffffff


	//   ....[8]....
        /*009c*/ 	.word	0xffffffff


	//   ....[9]....
        /*00a0*/ 	.word	0xffffffff


	//   ....[10]....
        /*00a4*/ 	.word	0xffffffff


	//   ....[11]....
        /*00a8*/ 	.word	0xffffffff


	//   ....[12]....
        /*00ac*/ 	.word	0xffffffff


	//   ....[13]....
        /*00b0*/ 	.word	0xffffffff


	//----- nvinfo : EIATTR_COOP_GROUP_INSTR_OFFSETS
	.align		4
.L_85:
        /*00b4*/ 	.byte	0x04, 0x28
        /*00b6*/ 	.short	(.L_87 - .L_86)


	//   ....[0]....
.L_86:
        /*00b8*/ 	.word	0x00000890


	//   ....[1]....
        /*00bc*/ 	.word	0x00000a80


	//   ....[2]....
        /*00c0*/ 	.word	0x00000b20


	//   ....[3]....
        /*00c4*/ 	.word	0x00000ba0


	//   ....[4]....
        /*00c8*/ 	.word	0x00000c00


	//   ....[5]....
        /*00cc*/ 	.word	0x00000c40


	//   ....[6]....
        /*00d0*/ 	.word	0x000018b0


	//   ....[7]....
        /*00d4*/ 	.word	0x000021b0


	//   ....[8]....
        /*00d8*/ 	.word	0x000023a0


	//   ....[9]....
        /*00dc*/ 	.word	0x00002430


	//   ....[10]....
        /*00e0*/ 	.word	0x00002480


	//   ....[11]....
        /*00e4*/ 	.word	0x000024f0


	//   ....[12]....
        /*00e8*/ 	.word	0x00002560


	//   ....[13]....
        /*00ec*/ 	.word	0x00003340


	//----- nvinfo : EIATTR_VRC_CTA_INIT_COUNT
	.align		4
.L_87:
        /*00f0*/ 	.byte	0x02, 0x4a
	.zero		1
	.zero		1


	//----- nvinfo : EIATTR_EXIT_INSTR_OFFSETS
	.align		4
        /*00f4*/ 	.byte	0x04, 0x1c
        /*00f6*/ 	.short	(.L_89 - .L_88)


	//   ....[0]....
.L_88:
        /*00f8*/ 	.word	0x00000080


	//   ....[1]....
        /*00fc*/ 	.word	0x000000c0


	//   ....[2]....
        /*0100*/ 	.word	0x000034c0


	//   ....[3]....
        /*0104*/ 	.word	0x00003510


	//----- nvinfo : EIATTR_MAX_THREADS
	.align		4
.L_89:
        /*0108*/ 	.byte	0x04, 0x05
        /*010a*/ 	.short	(.L_91 - .L_90)
.L_90:
        /*010c*/ 	.word	0x00000100
        /*0110*/ 	.word	0x00000001
        /*0114*/ 	.word	0x00000001


	//----- nvinfo : EIATTR_CRS_STACK_SIZE
	.align		4
.L_91:
        /*0118*/ 	.byte	0x04, 0x1e
        /*011a*/ 	.short	(.L_93 - .L_92)
.L_92:
        /*011c*/ 	.word	0x00000000


	//----- nvinfo : EIATTR_CBANK_PARAM_SIZE
	.align		4
.L_93:
        /*0120*/ 	.byte	0x03, 0x19
        /*0122*/ 	.short	0x001d


	//----- nvinfo : EIATTR_PARAM_CBANK
	.align		4
        /*0124*/ 	.byte	0x04, 0x0a
        /*0126*/ 	.short	(.L_95 - .L_94)
	.align		4
.L_94:
        /*0128*/ 	.word	index@(.nv.constant0._ZN3cub18CUB_300001_SM_10006detail6reduce28DeviceReduceSingleTileKernelINS2_10policy_hubIiyN4cuda3std3__44plusIvEEE10Policy1000EPiSC_iS9_iiNS7_10__identityEEEvT0_T1_T2_T3_T4_T6_)
        /*012c*/ 	.short	0x0380
        /*012e*/ 	.short	0x001d


	//----- nvinfo : EIATTR_SW_WAR
	.align		4
.L_95:
        /*0130*/ 	.byte	0x04, 0x36
        /*0132*/ 	.short	(.L_97 - .L_96)
.L_96:
        /*0134*/ 	.word	0x00000008
.L_97:


//--------------------- .nv.info._ZN3cub18CUB_300001_SM_10006detail6reduce18DeviceReduceKernelINS2_10policy_hubIiyN4cuda3std3__44plusIvEEE10Policy1000EPKiyS9_iNS7_10__identityEEEvT0_PT3_T1_NS0_13GridEvenShareISI_EET2_T4_ --------------------------
	.section	.nv.info._ZN3cub18CUB_300001_SM_10006detail6reduce18DeviceReduceKernelINS2_10policy_hubIiyN4cuda3std3__44plusIvEEE10Policy1000EPKiyS9_iNS7_10__identityEEEvT0_PT3_T1_NS0_13GridEvenShareISI_EET2_T4_,"",@"SHT_CUDA_INFO"
	.sectionflags	@""
	.align	4


	//----- nvinfo : EIATTR_CUDA_API_VERSION
	.align		4
        /*0000*/ 	.byte	0x04, 0x37
        /*0002*/ 	.short	(.L_99 - .L_98)
.L_98:
        /*0004*/ 	.word	0x00000082


	//----- nvinfo : EIATTR_KPARAM_INFO
	.align		4
.L_99:
        /*0008*/ 	.byte	0x04, 0x17
        /*000a*/ 	.short	(.L_101 - .L_100)
.L_100:
        /*000c*/ 	.word	0x00000000
        /*0010*/ 	.short	0x0005
        /*0012*/ 	.short	0x0061
        /*0014*/ 	.byte	0x00, 0xf0, 0x05, 0x00


	//----- nvinfo : EIATTR_KPARAM_INFO
	.align		4
.L_101:
        /*0018*/ 	.byte	0x04, 0x17
        /*001a*/ 	.short	(.L_103 - .L_102)
.L_102:
        /*001c*/ 	.word	0x00000000
        /*0020*/ 	.short	0x0004
        /*0022*/ 	.short	0x0060
        /*0024*/ 	.byte	0x00, 0xf0, 0x05, 0x00


	//----- nvinfo : EIATTR_KPARAM_INFO
	.align		4
.L_103:
        /*0028*/ 	.byte	0x04, 0x17
        /*002a*/ 	.short	(.L_105 - .L_104)
.L_104:
        /*002c*/ 	.word	0x00000000
        /*0030*/ 	.short	0x0003
        /*0032*/ 	.short	0x0018
        /*0034*/ 	.byte	0x00, 0xf0, 0x21, 0x01


	//----- nvinfo : EIATTR_KPARAM_INFO
	.align		4
.L_105:
        /*0038*/ 	.byte	0x04, 0x17
        /*003a*/ 	.short	(.L_107 - .L_106)
.L_106:
        /*003c*/ 	.word	0x00000000
        /*0040*/ 	.short	0x0002
        /*0042*/ 	.short	0x0010
        /*0044*/ 	.byte	0x00, 0xf0, 0x21, 0x00


	//----- nvinfo : EIATTR_KPARAM_INFO
	.align		4
.L_107:
        /*0048*/ 	.byte	0x04, 0x17
        /*004a*/ 	.short	(.L_109 - .L_108)
.L_108:
        /*004c*/ 	.word	0x00000000
        /*0050*/ 	.short	0x0001
        /*0052*/ 	.short	0x0008
        /*0054*/ 	.byte	0x00, 0xf5, 0x21, 0x00


	//----- nvinfo : EIATTR_KPARAM_INFO
	.align		4
.L_109:
        /*0058*/ 	.byte	0x04, 0x17
        /*005a*/ 	.short	(.L_111 - .L_110)
.L_110:
        /*005c*/ 	.word	0x00000000
        /*0060*/ 	.short	0x0000
        /*0062*/ 	.short	0x0000
        /*0064*/ 	.byte	0x00, 0xf5, 0x21, 0x00


	//----- nvinfo : EIATTR_SPARSE_MMA_MASK
	.align		4
.L_111:
        /*0068*/ 	.byte	0x03, 0x50
        /*006a*/ 	.short	0x0000


	//----- nvinfo : EIATTR_MAXREG_COUNT
	.align		4
        /*006c*/ 	.byte	0x03, 0x1b
        /*006e*/ 	.short	0x00ff


	//----- nvinfo : EIATTR_NUM_BARRIERS
	.align		4
        /*0070*/ 	.byte	0x02, 0x4c
        /*0072*/ 	.byte	0x01
	.zero		1


	//----- nvinfo : EIATTR_MERCURY_ISA_VERSION
	.align		4
        /*0074*/ 	.byte	0x03, 0x5f
        /*0076*/ 	.short	0x0101


	//----- nvinfo : EIATTR_COOP_GROUP_MASK_REGIDS
	.align		4
        /*0078*/ 	.byte	0x04, 0x29
        /*007a*/ 	.short	(.L_113 - .L_112)


	//   ....[0]....
.L_112:
        /*007c*/ 	.word	0xffffffff


	//   ....[1]....
        /*0080*/ 	.word	0xffffffff


	//   ....[2]....
        /*0084*/ 	.word	0xffffffff


	//   ....[3]....
        /*0088*/ 	.word	0xffffffff


	//   ....[4]....
        /*008c*/ 	.word	0xffffffff


	//   ....[5]....
        /*0090*/ 	.word	0xffffffff


	//   ....[6]....
        /*0094*/ 	.word	0xffffffff


	//   ....[7]....
        /*0098*/ 	.word	0xffffffff


	//   ....[8]....
        /*009c*/ 	.word	0xffffffff


	//   ....[9]....
        /*00a0*/ 	.word	0xffffffff


	//   ....[10]....
        /*00a4*/ 	.word	0xffffffff


	//   ....[11]....
        /*00a8*/ 	.word	0xffffffff


	//   ....[12]....
        /*00ac*/ 	.word	0xffffffff


	//   ....[13]....
        /*00b0*/ 	.word	0xffffffff


	//----- nvinfo : EIATTR_COOP_GROUP_INSTR_OFFSETS
	.align		4
.L_113:
        /*00b4*/ 	.byte	0x04, 0x28
        /*00b6*/ 	.short	(.L_115 - .L_114)


	//   ....[0]....
.L_114:
        /*00b8*/ 	.word	0x00000a40


	//   ....[1]....
        /*00bc*/ 	.word	0x00000c30


	//   ....[2]....
        /*00c0*/ 	.word	0x00000ce0


	//   ....[3]....
        /*00c4*/ 	.word	0x00000d60


	//   ....[4]....
        /*00c8*/ 	.word	0x00000db0


	//   ....[5]....
        /*00cc*/ 	.word	0x00000df0


	//   ....[6]....
        /*00d0*/ 	.word	0x00001bb0


	//   ....[7]....
        /*00d4*/ 	.word	0x000026d0


	//   ....[8]....
        /*00d8*/ 	.word	0x000028c0


	//   ....[9]....
        /*00dc*/ 	.word	0x00002970


	//   ....[10]....
        /*00e0*/ 	.word	0x000029c0


	//   ....[11]....
        /*00e4*/ 	.word	0x00002a20


	//   ....[12]....
        /*00e8*/ 	.word	0x00002a70


	//   ....[13]....
        /*00ec*/ 	.word	0x000039e0


	//----- nvinfo : EIATTR_VRC_CTA_INIT_COUNT
	.align		4
.L_115:
        /*00f0*/ 	.byte	0x02, 0x4a
	.zero		1
	.zero		1


	//----- nvinfo : EIATTR_EXIT_INSTR_OFFSETS
	.align		4
        /*00f4*/ 	.byte	0x04, 0x1c
        /*00f6*/ 	.short	(.L_117 - .L_116)


	//   ....[0]....
.L_116:
        /*00f8*/ 	.word	0x00003b70


	//   ....[1]....
        /*00fc*/ 	.word	0x00003bd0


	//----- nvinfo : EIATTR_MAX_THREADS
	.align		4
.L_117:
        /*0100*/ 	.byte	0x04, 0x05
        /*0102*/ 	.short	(.L_119 - .L_118)
.L_118:
        /*0104*/ 	.word	0x00000100
        /*0108*/ 	.word	0x00000001
        /*010c*/ 	.word	0x00000001


	//----- nvinfo : EIATTR_CRS_STACK_SIZE
	.align		4
.L_119:
        /*0110*/ 	.byte	0x04, 0x1e
        /*0112*/ 	.short	(.L_121 - .L_120)
.L_120:
        /*0114*/ 	.word	0x00000000


	//----- nvinfo : EIATTR_CBANK_PARAM_SIZE
	.align		4
.L_121:
        /*0118*/ 	.byte	0x03, 0x19
        /*011a*/ 	.short	0x0062


	//----- nvinfo : EIATTR_PARAM_CBANK
	.align		4
        /*011c*/ 	.byte	0x04, 0x0a
        /*011e*/ 	.short	(.L_123 - .L_122)
	.align		4
.L_122:
        /*0120*/ 	.word	index@(.nv.constant0._ZN3cub18CUB_300001_SM_10006detail6reduce18DeviceReduceKernelINS2_10policy_hubIiyN4cuda3std3__44plusIvEEE10Policy1000EPKiyS9_iNS7_10__identityEEEvT0_PT3_T1_NS0_13GridEvenShareISI_EET2_T4_)
        /*0124*/ 	.short	0x0380
        /*0126*/ 	.short	0x0062


	//----- nvinfo : EIATTR_SW_WAR
	.align		4
.L_123:
        /*0128*/ 	.byte	0x04, 0x36
        /*012a*/ 	.short	(.L_125 - .L_124)
.L_124:
        /*012c*/ 	.word	0x00000008
.L_125:


//--------------------- .nv.info._ZN3cub18CUB_300001_SM_10006detail6reduce28DeviceReduceSingleTileKernelINS2_10policy_hubIiyN4cuda3std3__44plusIvEEE10Policy1000EPKiPiyS9_iiNS7_10__identityEEEvT0_T1_T2_T3_T4_T6_ --------------------------
	.section	.nv.info._ZN3cub18CUB_300001_SM_10006detail6reduce28DeviceReduceSingleTileKernelINS2_10policy_hubIiyN4cuda3std3__44plusIvEEE10Policy1000EPKiPiyS9_iiNS7_10__identityEEEvT0_T1_T2_T3_T4_T6_,"",@"SHT_CUDA_INFO"
	.sectionflags	@""
	.align	4


	//----- nvinfo : EIATTR_CUDA_API_VERSION
	.align		4
        /*0000*/ 	.byte	0x04, 0x37
        /*0002*/ 	.short	(.L_127 - .L_126)
.L_126:
        /*0004*/ 	.word	0x00000082


	//----- nvinfo : EIATTR_KPARAM_INFO
	.align		4
.L_127:
        /*0008*/ 	.byte	0x04, 0x17
        /*000a*/ 	.short	(.L_129 - .L_128)
.L_128:
        /*000c*/ 	.word	0x00000000
        /*0010*/ 	.short	0x0005
        /*0012*/ 	.short	0x0020
        /*0014*/ 	.byte	0x00, 0xf0, 0x05, 0x00


	//----- nvinfo : EIATTR_KPARAM_INFO
	.align		4
.L_129:
        /*0018*/ 	.byte	0x04, 0x17
        /*001a*/ 	.short	(.L_131 - .L_130)
.L_130:
        /*001c*/ 	.word	0x00000000
        /*0020*/ 	.short	0x0004
        /*0022*/ 	.short	0x001c
        /*0024*/ 	.byte	0x00, 0xf0, 0x11, 0x00


	//----- nvinfo : EIATTR_KPARAM_INFO
	.align		4
.L_131:
        /*0028*/ 	.byte	0x04, 0x17
        /*002a*/ 	.short	(.L_133 - .L_132)
.L_132:
        /*002c*/ 	.word	0x00000000
        /*0030*/ 	.short	0x0003
        /*0032*/ 	.short	0x0018
        /*0034*/ 	.byte	0x00, 0xf0, 0x05, 0x00


	//----- nvinfo : EIATTR_KPARAM_INFO
	.align		4
.L_133:
        /*0038*/ 	.byte	0x04, 0x17
        /*003a*/ 	.short	(.L_135 - .L_134)
.L_134:
        /*003c*/ 	.word	0x00000000
        /*0040*/ 	.short	0x0002
        /*0042*/ 	.short	0x0010
        /*0044*/ 	.byte	0x00, 0xf0, 0x21, 0x00


	//----- nvinfo : EIATTR_KPARAM_INFO
	.align		4
.L_135:
        /*0048*/ 	.byte	0x04, 0x17
        /*004a*/ 	.short	(.L_137 - .L_136)
.L_136:
        /*004c*/ 	.word	0x00000000
        /*0050*/ 	.short	0x0001
        /*0052*/ 	.short	0x0008
        /*0054*/ 	.byte	0x00, 0xf5, 0x21, 0x00


	//----- nvinfo : EIATTR_KPARAM_INFO
	.align		4
.L_137:
        /*0058*/ 	.byte	0x04, 0x17
        /*005a*/ 	.short	(.L_139 - .L_138)
.L_138:
        /*005c*/ 	.word	0x00000000
        /*0060*/ 	.short	0x0000
        /*0062*/ 	.short	0x0000
        /*0064*/ 	.byte	0x00, 0xf5, 0x21, 0x00


	//----- nvinfo : EIATTR_SPARSE_MMA_MASK
	.align		4
.L_139:
        /*0068*/ 	.byte	0x03, 0x50
        /*006a*/ 	.short	0x0000


	//----- nvinfo : EIATTR_MAXREG_COUNT
	.align		4
        /*006c*/ 	.byte	0x03, 0x1b
        /*006e*/ 	.short	0x00ff


	//----- nvinfo : EIATTR_NUM_BARRIERS
	.align		4
        /*0070*/ 	.byte	0x02, 0x4c
        /*0072*/ 	.byte	0x01
	.zero		1


	//----- nvinfo : EIATTR_MERCURY_ISA_VERSION
	.align		4
        /*0074*/ 	.byte	0x03, 0x5f
        /*0076*/ 	.short	0x0101


	//----- nvinfo : EIATTR_COOP_GROUP_MASK_REGIDS
	.align		4
        /*0078*/ 	.byte	0x04, 0x29
        /*007a*/ 	.short	(.L_141 - .L_140)


	//   ....[0]....
.L_140:
        /*007c*/ 	.word	0xffffffff


	//   ....[1]....
        /*0080*/ 	.word	0xffffffff


	//   ....[2]....
        /*0084*/ 	.word	0xffffffff


	//   ....[3]....
        /*0088*/ 	.word	0xffffffff


	//   ....[4]....
        /*008c*/ 	.word	0xffffffff


	//   ....[5]....
        /*0090*/ 	.word	0xffffffff


	//   ....[6]....
        /*0094*/ 	.word	0xffffffff


	//   ....[7]....
        /*0098*/ 	.word	0xffffffff


	//   ....[8]....
        /*009c*/ 	.word	0xffffffff


	//   ....[9]....
        /*00a0*/ 	.word	0xffffffff


	//   ....[10]....
        /*00a4*/ 	.word	0xffffffff


	//   ....[11]....
        /*00a8*/ 	.word	0xffffffff


	//   ....[12]....
        /*00ac*/ 	.word	0xffffffff


	//   ....[13]....
        /*00b0*/ 	.word	0xffffffff


	//----- nvinfo : EIATTR_COOP_GROUP_INSTR_OFFSETS
	.align		4
.L_141:
        /*00b4*/ 	.byte	0x04, 0x28
        /*00b6*/ 	.short	(.L_143 - .L_142)


	//   ....[0]....
.L_142:
        /*00b8*/ 	.word	0x000008d0


	//   ....[1]....
        /*00bc*/ 	.word	0x00000ad0


	//   ....[2]....
        /*00c0*/ 	.word	0x00000b70


	//   ....[3]....
        /*00c4*/ 	.word	0x00000bf0


	//   ....[4]....
        /*00c8*/ 	.word	0x00000c50


	//   ....[5]....
        /*00cc*/ 	.word	0x00000c90


	//   ....[6]....
        /*00d0*/ 	.word	0x00001930


	//   ....[7]....
        /*00d4*/ 	.word	0x00002250


	//   ....[8]....
        /*00d8*/ 	.word	0x00002450


	//   ....[9]....
        /*00dc*/ 	.word	0x000024e0


	//   ....[10]....
        /*00e0*/ 	.word	0x00002530


	//   ....[11]....
        /*00e4*/ 	.word	0x000025a0


	//   ....[12]....
        /*00e8*/ 	.word	0x00002610


	//   ....[13]....
        /*00ec*/ 	.word	0x00003410


	//----- nvinfo : EIATTR_VRC_CTA_INIT_COUNT
	.align		4
.L_143:
        /*00f0*/ 	.byte	0x02, 0x4a
	.zero		1
	.zero		1


	//----- nvinfo : EIATTR_EXIT_INSTR_OFFSETS
	.align		4
        /*00f4*/ 	.byte	0x04, 0x1c
        /*00f6*/ 	.short	(.L_145 - .L_144)


	//   ....[0]....
.L_144:
        /*00f8*/ 	.word	0x000000a0


	//   ....[1]....
        /*00fc*/ 	.word	0x000000e0


	//   ....[2]....
        /*0100*/ 	.word	0x00003590


	//   ....[3]....
        /*0104*/ 	.word	0x000035e0


	//----- nvinfo : EIATTR_MAX_THREADS
	.align		4
.L_145:
        /*0108*/ 	.byte	0x04, 0x05
        /*010a*/ 	.short	(.L_147 - .L_146)
.L_146:
        /*010c*/ 	.word	0x00000100
        /*0110*/ 	.word	0x00000001
        /*0114*/ 	.word	0x00000001


	//----- nvinfo : EIATTR_CRS_STACK_SIZE
	.align		4
.L_147:
        /*0118*/ 	.byte	0x04, 0x1e
        /*011a*/ 	.short	(.L_149 - .L_148)
.L_148:
        /*011c*/ 	.word	0x00000000


	//----- nvinfo : EIATTR_CBANK_PARAM_SIZE
	.align		4
.L_149:
        /*0120*/ 	.byte	0x03, 0x19
        /*0122*/ 	.short	0x0021


	//----- nvinfo : EIATTR_PARAM_CBANK
	.align		4
        /*0124*/ 	.byte	0x04, 0x0a
        /*0126*/ 	.short	(.L_151 - .L_150)
	.align		4
.L_150:
        /*0128*/ 	.word	index@(.nv.constant0._ZN3cub18CUB_300001_SM_10006detail6reduce28DeviceReduceSingleTileKernelINS2_10policy_hubIiyN4cuda3std3__44plusIvEEE10Policy1000EPKiPiyS9_iiNS7_10__identityEEEvT0_T1_T2_T3_T4_T6_)
        /*012c*/ 	.short	0x0380
        /*012e*/ 	.short	0x0021


	//----- nvinfo : EIATTR_SW_WAR
	.align		4
.L_151:
        /*0130*/ 	.byte	0x04, 0x36
        /*0132*/ 	.short	(.L_153 - .L_152)
.L_152:
        /*0134*/ 	.word	0x00000008
.L_153:


//--------------------- .nv.info._ZN3cub18CUB_300001_SM_10006detail11EmptyKernelIvEEvv --------------------------
	.section	.nv.info._ZN3cub18CUB_300001_SM_10006detail11EmptyKernelIvEEvv,"",@"SHT_CUDA_INFO"
	.sectionflags	@""
	.align	4


	//----- nvinfo : EIATTR_CUDA_API_VERSION
	.align		4
        /*0000*/ 	.byte	0x04, 0x37
        /*0002*/ 	.short	(.L_155 - .L_154)
.L_154:
        /*0004*/ 	.word	0x00000082


	//----- nvinfo : EIATTR_SPARSE_MMA_MASK
	.align		4
.L_155:
        /*0008*/ 	.byte	0x03, 0x50
        /*000a*/ 	.short	0x0000


	//----- nvinfo : EIATTR_MAXREG_COUNT
	.align		4
        /*000c*/ 	.byte	0x03, 0x1b
        /*000e*/ 	.short	0x00ff


	//----- nvinfo : EIATTR_MERCURY_ISA_VERSION
	.align		4
        /*0010*/ 	.byte	0x03, 0x5f
        /*0012*/ 	.short	0x0101


	//----- nvinfo : EIATTR_VRC_CTA_INIT_COUNT
	.align		4
        /*0014*/ 	.byte	0x02, 0x4a
	.zero		1
	.zero		1


	//----- nvinfo : EIATTR_EXIT_INSTR_OFFSETS
	.align		4
        /*0018*/ 	.byte	0x04, 0x1c
        /*001a*/ 	.short	(.L_157 - .L_156)


	//   ....[0]....
.L_156:
        /*001c*/ 	.word	0x00000010


	//----- nvinfo : EIATTR_SW_WAR
	.align		4
.L_157:
        /*0020*/ 	.byte	0x04, 0x36
        /*0022*/ 	.short	(.L_159 - .L_158)
.L_158:
        /*0024*/ 	.word	0x00000008
.L_159:


//--------------------- .nv.info._Z12warmupKernelv --------------------------
	.section	.nv.info._Z12warmupKernelv,"",@"SHT_CUDA_INFO"
	.sectionflags	@""
	.align	4


	//----- nvinfo : EIATTR_CUDA_API_VERSION
	.align		4
        /*0000*/ 	.byte	0x04, 0x37
        /*0002*/ 	.short	(.L_161 - .L_160)
.L_160:
        /*0004*/ 	.word	0x00000082


	//----- nvinfo : EIATTR_SPARSE_MMA_MASK
	.align		4
.L_161:
        /*0008*/ 	.byte	0x03, 0x50
        /*000a*/ 	.short	0x0000


	//----- nvinfo : EIATTR_MAXREG_COUNT
	.align		4
        /*000c*/ 	.byte	0x03, 0x1b
        /*000e*/ 	.short	0x00ff


	//----- nvinfo : EIATTR_MERCURY_ISA_VERSION
	.align		4
        /*0010*/ 	.byte	0x03, 0x5f
        /*0012*/ 	.short	0x0101


	//----- nvinfo : EIATTR_VRC_CTA_INIT_COUNT
	.align		4
        /*0014*/ 	.byte	0x02, 0x4a
	.zero		1
	.zero		1


	//----- nvinfo : EIATTR_EXIT_INSTR_OFFSETS
	.align		4
        /*0018*/ 	.byte	0x04, 0x1c
        /*001a*/ 	.short	(.L_163 - .L_162)


	//   ....[0]....
.L_162:
        /*001c*/ 	.word	0x00000010


	//----- nvinfo : EIATTR_SW_WAR
	.align		4
.L_163:
        /*0020*/ 	.byte	0x04, 0x36
        /*0022*/ 	.short	(.L_165 - .L_164)
.L_164:
        /*0024*/ 	.word	0x00000008
.L_165:


//--------------------- .nv.callgraph             --------------------------
	.section	.nv.callgraph,"",@"SHT_CUDA_CALLGRAPH"
	.align	4
	.sectionentsize	8
	.align		4
        /*0000*/ 	.word	0x00000000
	.align		4
        /*0004*/ 	.word	0xffffffff
	.align		4
        /*0008*/ 	.word	0x00000000
	.align		4
        /*000c*/ 	.word	0xfffffffe
	.align		4
        /*0010*/ 	.word	0x00000000
	.align		4
        /*0014*/ 	.word	0xfffffffd
	.align		4
        /*0018*/ 	.word	0x00000000
	.align		4
        /*001c*/ 	.word	0xfffffffc


//--------------------- .nv.constant4             --------------------------
	.section	.nv.constant4,"a",@progbits
	.align	8
	.align		8
.nv.constant4:
        /*0000*/ 	.dword	_ZN34_INTERNAL_077c5648_4_k_cu_11b6b0ff4cuda3std3__45__cpo5beginE
	.align		8
        /*0008*/ 	.dword	_ZN34_INTERNAL_077c5648_4_k_cu_11b6b0ff4cuda3std3__45__cpo3endE
	.align		8
        /*0010*/ 	.dword	_ZN34_INTERNAL_077c5648_4_k_cu_11b6b0ff4cuda3std3__45__cpo6cbeginE
	.align		8
        /*0018*/ 	.dword	_ZN34_INTERNAL_077c5648_4_k_cu_11b6b0ff4cuda3std3__45__cpo4cendE
	.align		8
        /*0020*/ 	.dword	_ZN34_INTERNAL_077c5648_4_k_cu_11b6b0ff4cuda3std3__45__cpo6rbeginE
	.align		8
        /*0028*/ 	.dword	_ZN34_INTERNAL_077c5648_4_k_cu_11b6b0ff4cuda3std3__45__cpo4rendE
	.align		8
        /*0030*/ 	.dword	_ZN34_INTERNAL_077c5648_4_k_cu_11b6b0ff4cuda3std3__45__cpo7crbeginE
	.align		8
        /*0038*/ 	.dword	_ZN34_INTERNAL_077c5648_4_k_cu_11b6b0ff4cuda3std3__45__cpo5crendE
	.align		8
        /*0040*/ 	.dword	_ZN34_INTERNAL_077c5648_4_k_cu_11b6b0ff4cuda3std3__436_GLOBAL__N__077c5648_4_k_cu_11b6b0ff6ignoreE
	.align		8
        /*0048*/ 	.dword	_ZN34_INTERNAL_077c5648_4_k_cu_11b6b0ff4cuda3std3__419piecewise_constructE
	.align		8
        /*0050*/ 	.dword	_ZN34_INTERNAL_077c5648_4_k_cu_11b6b0ff4cuda3std3__48in_placeE
	.align		8
        /*0058*/ 	.dword	_ZN34_INTERNAL_077c5648_4_k_cu_11b6b0ff4cuda3std3__420unreachable_sentinelE
	.align		8
        /*0060*/ 	.dword	_ZN34_INTERNAL_077c5648_4_k_cu_11b6b0ff4cuda3std3__47nulloptE
	.align		8
        /*0068*/ 	.dword	_ZN34_INTERNAL_077c5648_4_k_cu_11b6b0ff4cuda3std3__48unexpectE
	.align		8
        /*0070*/ 	.dword	_ZN34_INTERNAL_077c5648_4_k_cu_11b6b0ff4cuda3std6ranges3__45__cpo4swapE
	.align		8
        /*0078*/ 	.dword	_ZN34_INTERNAL_077c5648_4_k_cu_11b6b0ff4cuda3std6ranges3__45__cpo9iter_moveE
	.align		8
        /*0080*/ 	.dword	_ZN34_INTERNAL_077c5648_4_k_cu_11b6b0ff4cuda3std6ranges3__45__cpo5beginE
	.align		8
        /*0088*/ 	.dword	_ZN34_INTERNAL_077c5648_4_k_cu_11b6b0ff4cuda3std6ranges3__45__cpo3endE
	.align		8
        /*0090*/ 	.dword	_ZN34_INTERNAL_077c5648_4_k_cu_11b6b0ff4cuda3std6ranges3__45__cpo6cbeginE
	.align		8
        /*0098*/ 	.dword	_ZN34_INTERNAL_077c5648_4_k_cu_11b6b0ff4cuda3std6ranges3__45__cpo4cendE
	.align		8
        /*00a0*/ 	.dword	_ZN34_INTERNAL_077c5648_4_k_cu_11b6b0ff4cuda3std6ranges3__45__cpo7advanceE
	.align		8
        /*00a8*/ 	.dword	_ZN34_INTERNAL_077c5648_4_k_cu_11b6b0ff4cuda3std6ranges3__45__cpo9iter_swapE
	.align		8
        /*00b0*/ 	.dword	_ZN34_INTERNAL_077c5648_4_k_cu_11b6b0ff4cuda3std6ranges3__45__cpo4nextE
	.align		8
        /*00b8*/ 	.dword	_ZN34_INTERNAL_077c5648_4_k_cu_11b6b0ff4cuda3std6ranges3__45__cpo4prevE
	.align		8
        /*00c0*/ 	.dword	_ZN34_INTERNAL_077c5648_4_k_cu_11b6b0ff4cuda3std6ranges3__45__cpo4dataE
	.align		8
        /*00c8*/ 	.dword	_ZN34_INTERNAL_077c5648_4_k_cu_11b6b0ff4cuda3std6ranges3__45__cpo5cdataE
	.align		8
        /*00d0*/ 	.dword	_ZN34_INTERNAL_077c5648_4_k_cu_11b6b0ff4cuda3std6ranges3__45__cpo4sizeE
	.align		8
        /*00d8*/ 	.dword	_ZN34_INTERNAL_077c5648_4_k_cu_11b6b0ff4cuda3std6ranges3__45__cpo5ssizeE
	.align		8
        /*00e0*/ 	.dword	_ZN34_INTERNAL_077c5648_4_k_cu_11b6b0ff4cuda3std6ranges3__45__cpo8distanceE
	.align		8
        /*00e8*/ 	.dword	_ZN34_INTERNAL_077c5648_4_k_cu_11b6b0ff6thrust24THRUST_300001_SM_1000_NS6system6detail10sequential3seqE
	.align		8
        /*00f0*/ 	.dword	_ZN34_INTERNAL_077c5648_4_k_cu_11b6b0ff6thrust24THRUST_300001_SM_1000_NS12placeholders2_1E
	.align		8
        /*00f8*/ 	.dword	_ZN34_INTERNAL_077c5648_4_k_cu_11b6b0ff6thrust24THRUST_300001_SM_1000_NS12placeholders2_2E
	.align		8
        /*0100*/ 	.dword	_ZN34_INTERNAL_077c5648_4_k_cu_11b6b0ff6thrust24THRUST_300001_SM_1000_NS12placeholders2_3E
	.align		8
        /*0108*/ 	.dword	_ZN34_INTERNAL_077c5648_4_k_cu_11b6b0ff6thrust24THRUST_300001_SM_1000_NS12placeholders2_4E
	.align		8
        /*0110*/ 	.dword	_ZN34_INTERNAL_077c5648_4_k_cu_11b6b0ff6thrust24THRUST_300001_SM_1000_NS12placeholders2_5E
	.align		8
        /*0118*/ 	.dword	_ZN34_INTERNAL_077c5648_4_k_cu_11b6b0ff6thrust24THRUST_300001_SM_1000_NS12placeholders2_6E
	.align		8
        /*0120*/ 	.dword	_ZN34_INTERNAL_077c5648_4_k_cu_11b6b0ff6thrust24THRUST_300001_SM_1000_NS12placeholders2_7E
	.align		8
        /*0128*/ 	.dword	_ZN34_INTERNAL_077c5648_4_k_cu_11b6b0ff6thrust24THRUST_300001_SM_1000_NS12placeholders2_8E
	.align		8
        /*0130*/ 	.dword	_ZN34_INTERNAL_077c5648_4_k_cu_11b6b0ff6thrust24THRUST_300001_SM_1000_NS12placeholders2_9E
	.align		8
        /*0138*/ 	.dword	_ZN34_INTERNAL_077c5648_4_k_cu_11b6b0ff6thrust24THRUST_300001_SM_1000_NS12placeholders3_10E


//--------------------- .text._ZN3cub18CUB_300001_SM_10006detail6reduce28DeviceReduceSingleTileKernelINS2_10policy_hubIiyN4cuda3std3__44plusIvEEE10Policy1000EPiSC_iS9_iiNS7_10__identityEEEvT0_T1_T2_T3_T4_T6_ --------------------------
	.section	.text._ZN3cub18CUB_300001_SM_10006detail6reduce28DeviceReduceSingleTileKernelINS2_10policy_hubIiyN4cuda3std3__44plusIvEEE10Policy1000EPiSC_iS9_iiNS7_10__identityEEEvT0_T1_T2_T3_T4_T6_,"ax",@progbits
	.align	128
        .global         _ZN3cub18CUB_300001_SM_10006detail6reduce28DeviceReduceSingleTileKernelINS2_10policy_hubIiyN4cuda3std3__44plusIvEEE10Policy1000EPiSC_iS9_iiNS7_10__identityEEEvT0_T1_T2_T3_T4_T6_
        .type           _ZN3cub18CUB_300001_SM_10006detail6reduce28DeviceReduceSingleTileKernelINS2_10policy_hubIiyN4cuda3std3__44plusIvEEE10Policy1000EPiSC_iS9_iiNS7_10__identityEEEvT0_T1_T2_T3_T4_T6_,@function
        .size           _ZN3cub18CUB_300001_SM_10006detail6reduce28DeviceReduceSingleTileKernelINS2_10policy_hubIiyN4cuda3std3__44plusIvEEE10Policy1000EPiSC_iS9_iiNS7_10__identityEEEvT0_T1_T2_T3_T4_T6_,(.L_x_172 - _ZN3cub18CUB_300001_SM_10006detail6reduce28DeviceReduceSingleTileKernelINS2_10policy_hubIiyN4cuda3std3__44plusIvEEE10Policy1000EPiSC_iS9_iiNS7_10__identityEEEvT0_T1_T2_T3_T4_T6_)
        .other          _ZN3cub18CUB_300001_SM_10006detail6reduce28DeviceReduceSingleTileKernelINS2_10policy_hubIiyN4cuda3std3__44plusIvEEE10Policy1000EPiSC_iS9_iiNS7_10__identityEEEvT0_T1_T2_T3_T4_T6_,@"STO_CUDA_ENTRY STV_DEFAULT"
_ZN3cub18CUB_300001_SM_10006detail6reduce28DeviceReduceSingleTileKernelINS2_10policy_hubIiyN4cuda3std3__44plusIvEEE10Policy1000EPiSC_iS9_iiNS7_10__identityEEEvT0_T1_T2_T3_T4_T6_:
.text._ZN3cub18CUB_300001_SM_10006detail6reduce28DeviceReduceSingleTileKernelINS2_10policy_hubIiyN4cuda3std3__44plusIvEEE10Policy1000EPiSC_iS9_iiNS7_10__identityEEEvT0_T1_T2_T3_T4_T6_:
[----:B------:R-:W-:Y:S01]  /*0000*/  LDC R1, c[0x0][0x37c] ;  /* 0x0000df00ff017b82 */ /* 0x000fe20000000800 */
[----:B------:R-:W0:Y:S01]  /*0010*/  LDCU UR4, c[0x0][0x390] ;  /* 0x00007200ff0477ac */ /* 0x000e220008000800 */
[----:B------:R-:W1:Y:S01]  /*0020*/  LDCU.64 UR6, c[0x0][0x358] ;  /* 0x00006b00ff0677ac */ /* 0x000e620008000a00 */
[----:B0-----:R-:W-:-:S05]  /*0030*/  IMAD.U32 R20, RZ, RZ, UR4 ;  /* 0x00000004ff147e24 */ /* 0x001fca000f8e00ff */
[----:B------:R-:W-:-:S13]  /*0040*/  ISETP.NE.AND P0, PT, R20, RZ, PT ;  /* 0x000000ff1400720c */ /* 0x000fda0003f05270 */
[----:B-1----:R-:W-:Y:S05]  /*0050*/  @P0 BRA `(.L_x_0) ;  /* 0x00000000001c0947 */ /* 0x002fea0003800000 */
[----:B------:R-:W0:Y:S02]  /*0060*/  S2R R0, SR_TID.X ;  /* 0x0000000000007919 */ /* 0x000e240000002100 */
[----:B0-----:R-:W-:-:S13]  /*0070*/  ISETP.NE.AND P0, PT, R0, RZ, PT ;  /* 0x000000ff0000720c */ /* 0x001fda0003f05270 */
[----:B------:R-:W-:Y:S05]  /*0080*/  @P0 EXIT ;  /* 0x000000000000094d */ /* 0x000fea0003800000 */
[----:B------:R-:W0:Y:S08]  /*0090*/  LDC R5, c[0x0][0x398] ;  /* 0x0000e600ff057b82 */ /* 0x000e300000000800 */
[----:B------:R-:W0:Y:S02]  /*00a0*/  LDC.64 R2, c[0x0][0x388] ;  /* 0x0000e200ff027b82 */ /* 0x000e240000000a00 */
[----:B0-----:R-:W-:Y:S01]  /*00b0*/  STG.E desc[UR6][R2.64], R5 ;  /* 0x0000000502007986 */ /* 0x001fe2000c101906 */
[----:B------:R-:W-:Y:S05]  /*00c0*/  EXIT ;  /* 0x000000000000794d */ /* 0x000fea0003800000 */
.L_x_0:
[----:B------:R-:W0:Y:S01]  /*00d0*/  LDCU UR4, c[0x0][0x380] ;  /* 0x00007000ff0477ac */ /* 0x000e220008000800 */
[----:B------:R-:W-:Y:S01]  /*00e0*/  BSSY.RECONVERGENT B0, `(.L_x_1) ;  /* 0x000033d000007945 */ /* 0x000fe20003800200 */
[----:B0-----:R-:W-:-:S09]  /*00f0*/  ULOP3.LUT UP0, URZ, UR4, 0xf, URZ, 0xc0, !UPT ;  /* 0x0000000f04ff7892 */ /* 0x001fd2000f80c0ff */
[----:B------:R-:W-:Y:S05]  /*0100*/  BRA.U UP0, `(.L_x_2) ;  /* 0x0000001900487547 */ /* 0x000fea000b800000 */
[----:B------:R-:W-:-:S13]  /*0110*/  ISETP.GT.AND P0, PT, R20, 0xfff, PT ;  /* 0x00000fff1400780c */ /* 0x000fda0003f04270 */
[----:B------:R-:W-:Y:S05]  /*0120*/  @P0 BRA `(.L_x_3) ;  /* 0x0000000c00440947 */ /* 0x000fea0003800000 */
[----:B------:R-:W0:Y:S01]  /*0130*/  S2R R9, SR_TID.X ;  /* 0x0000000000097919 */ /* 0x000e220000002100 */
[----:B------:R-:W-:Y:S01]  /*0140*/  BSSY.RECONVERGENT B1, `(.L_x_4) ;  /* 0x0000009000017945 */ /* 0x000fe20003800200 */
[----:B------:R-:W-:Y:S01]  /*0150*/  IMAD.MOV.U32 R0, RZ, RZ, RZ ;  /* 0x000000ffff007224 */ /* 0x000fe200078e00ff */
[----:B0-----:R-:W-:Y:S01]  /*0160*/  ISETP.GE.AND P0, PT, R9, R20, PT ;  /* 0x000000140900720c */ /* 0x001fe20003f06270 */
[----:B------:R-:W-:-:S12]  /*0170*/  IMAD.MOV.U32 R11, RZ, RZ, R9 ;  /* 0x000000ffff0b7224 */ /* 0x000fd800078e0009 */
[----:B------:R-:W-:Y:S05]  /*0180*/  @P0 BRA `(.L_x_5) ;  /* 0x0000000000100947 */ /* 0x000fea0003800000 */
[----:B------:R-:W0:Y:S02]  /*0190*/  LDC.64 R2, c[0x0][0x380] ;  /* 0x0000e000ff027b82 */ /* 0x000e240000000a00 */
[----:B0-----:R-:W-:-:S05]  /*01a0*/  IMAD.WIDE.U32 R2, R9, 0x4, R2 ;  /* 0x0000000409027825 */ /* 0x001fca00078e0002 */
[----:B------:R0:W5:Y:S01]  /*01b0*/  LDG.E.CONSTANT R0, desc[UR6][R2.64] ;  /* 0x0000000602007981 */ /* 0x000162000c1e9900 */
[----:B------:R-:W-:-:S07]  /*01c0*/  VIADD R11, R9, 0x100 ;  /* 0x00000100090b7836 */ /* 0x000fce0000000000 */
.L_x_5:
[----:B------:R-:W-:Y:S05]  /*01d0*/  BSYNC.RECONVERGENT B1 ;  /* 0x0000000000017941 */ /* 0x000fea0003800200 */
.L_x_4:
[----:B------:R-:W-:Y:S01]  /*01e0*/  ISETP.GE.AND P0, PT, R11, R20, PT ;  /* 0x000000140b00720c */ /* 0x000fe20003f06270 */
[----:B------:R-:W-:-:S12]  /*01f0*/  BSSY.RECONVERGENT B1, `(.L_x_6) ;  /* 0x0000066000017945 */ /* 0x000fd80003800200 */
[----:B------:R-:W-:Y:S05]  /*0200*/  @P0 BRA `(.L_x_7) ;  /* 0x0000000400900947 */ /* 0x000fea0003800000 */
[----:B0-----:R-:W-:Y:S01]  /*0210*/  LOP3.LUT R3, RZ, R11, RZ, 0x33, !PT ;  /* 0x0000000bff037212 */ /* 0x001fe200078e33ff */
[----:B------:R-:W-:Y:S04]  /*0220*/  BSSY.RECONVERGENT B2, `(.L_x_8) ;  /* 0x0000015000027945 */ /* 0x000fe80003800200 */
[----:B------:R-:W-:-:S05]  /*0230*/  IMAD.IADD R4, R3, 0x1, R20 ;  /* 0x0000000103047824 */ /* 0x000fca00078e0214 */
[C---:B------:R-:W-:Y:S02]  /*0240*/  LOP3.LUT R2, R4.reuse, 0x300, RZ, 0xc0, !PT ;  /* 0x0000030004027812 */ /* 0x040fe400078ec0ff */
[----:B------:R-:W-:Y:S02]  /*0250*/  ISETP.GE.U32.AND P1, PT, R4, 0x300, PT ;  /* 0x000003000400780c */ /* 0x000fe40003f26070 */
[----:B------:R-:W-:-:S13]  /*0260*/  ISETP.NE.AND P0, PT, R2, 0x300, PT ;  /* 0x000003000200780c */ /* 0x000fda0003f05270 */
[----:B------:R-:W-:Y:S05]  /*0270*/  @!P0 BRA `(.L_x_9) ;  /* 0x00000000003c8947 */ /* 0x000fea0003800000 */
[----:B------:R-:W0:Y:S01]  /*0280*/  LDC.64 R2, c[0x0][0x380] ;  /* 0x0000e000ff027b82 */ /* 0x000e220000000a00 */
[----:B------:R-:W-:-:S04]  /*0290*/  LEA.HI R4, R4, 0x1, RZ, 0x18 ;  /* 0x0000000104047811 */ /* 0x000fc800078fc0ff */
[----:B------:R-:W-:-:S05]  /*02a0*/  LOP3.LUT R4, R4, 0x3, RZ, 0xc0, !PT ;  /* 0x0000000304047812 */ /* 0x000fca00078ec0ff */
[----:B------:R-:W-:Y:S02]  /*02b0*/  IMAD.MOV R4, RZ, RZ, -R4 ;  /* 0x000000ffff047224 */ /* 0x000fe400078e0a04 */
[----:B0-----:R-:W-:-:S04]  /*02c0*/  IMAD.WIDE.U32 R2, R11, 0x4, R2 ;  /* 0x000000040b027825 */ /* 0x001fc800078e0002 */
[----:B------:R-:W-:-:S07]  /*02d0*/  IMAD.MOV.U32 R5, RZ, RZ, R3 ;  /* 0x000000ffff057224 */ /* 0x000fce00078e0003 */
.L_x_10:
[----:B------:R-:W-:-:S06]  /*02e0*/  IMAD.MOV.U32 R3, RZ, RZ, R5 ;  /* 0x000000ffff037224 */ /* 0x000fcc00078e0005 */
[----:B------:R0:W2:Y:S01]  /*02f0*/  LDG.E.CONSTANT R3, desc[UR6][R2.64] ;  /* 0x0000000602037981 */ /* 0x0000a2000c1e9900 */
[----:B------:R-:W-:Y:S02]  /*0300*/  VIADD R4, R4, 0x1 ;  /* 0x0000000104047836 */ /* 0x000fe40000000000 */
[----:B------:R-:W-:-:S03]  /*0310*/  VIADD R11, R11, 0x100 ;  /* 0x000001000b0b7836 */ /* 0x000fc60000000000 */
[----:B------:R-:W-:Y:S02]  /*0320*/  ISETP.NE.AND P0, PT, R4, RZ, PT ;  /* 0x000000ff0400720c */ /* 0x000fe40003f05270 */
[----:B0-----:R-:W-:-:S05]  /*0330*/  IADD3 R2, P2, PT, R2, 0x400, RZ ;  /* 0x0000040002027810 */ /* 0x001fca0007f5e0ff */
[----:B------:R-:W-:Y:S02]  /*0340*/  IMAD.X R5, RZ, RZ, R5, P2 ;  /* 0x000000ffff057224 */ /* 0x000fe400010e0605 */
[----:B--2--5:R-:W-:-:S04]  /*0350*/  IMAD.IADD R0, R3, 0x1, R0 ;  /* 0x0000000103007824 */ /* 0x024fc800078e0200 */
[----:B------:R-:W-:Y:S05]  /*0360*/  @P0 BRA `(.L_x_10) ;  /* 0xfffffffc00dc0947 */ /* 0x000fea000383ffff */
.L_x_9:
[----:B------:R-:W-:Y:S05]  /*0370*/  BSYNC.RECONVERGENT B2 ;  /* 0x0000000000027941 */ /* 0x000fea0003800200 */
.L_x_8:
[----:B------:R-:W-:Y:S05]  /*0380*/  @!P1 BRA `(.L_x_7) ;  /* 0x0000000400309947 */ /* 0x000fea0003800000 */
[----:B------:R-:W-:Y:S01]  /*0390*/  IMAD.IADD R2, R20, 0x1, -R11 ;  /* 0x0000000114027824 */ /* 0x000fe200078e0a0b */
[----:B------:R-:W-:Y:S01]  /*03a0*/  BSSY.RECONVERGENT B2, `(.L_x_11) ;  /* 0x0000029000027945 */ /* 0x000fe20003800200 */
[----:B------:R-:W-:-:S03]  /*03b0*/  PLOP3.LUT P0, PT, PT, PT, PT, 0x80, 0x8 ;  /* 0x000000000008781c */ /* 0x000fc60003f0f070 */
[----:B------:R-:W-:-:S13]  /*03c0*/  ISETP.GT.AND P1, PT, R2, 0xc00, PT ;  /* 0x00000c000200780c */ /* 0x000fda0003f24270 */
[----:B------:R-:W-:Y:S05]  /*03d0*/  @!P1 BRA `(.L_x_12) ;  /* 0x0000000000949947 */ /* 0x000fea0003800000 */
[----:B------:R-:W-:Y:S01]  /*03e0*/  PLOP3.LUT P0, PT, PT, PT, PT, 0x8, 0x80 ;  /* 0x000000000080781c */ /* 0x000fe20003f0e170 */
[----:B------:R-:W-:-:S12]  /*03f0*/  VIADD R8, R20, 0xfffff400 ;  /* 0xfffff40014087836 */ /* 0x000fd80000000000 */
.L_x_13:
[----:B------:R-:W0:Y:S01]  /*0400*/  LDC.64 R4, c[0x0][0x380] ;  /* 0x0000e000ff047b82 */ /* 0x000e220000000a00 */
[C---:B------:R-:W-:Y:S02]  /*0410*/  VIADD R7, R11.reuse, 0x400 ;  /* 0x000004000b077836 */ /* 0x040fe40000000000 */
[C---:B------:R-:W-:Y:S02]  /*0420*/  VIADD R3, R11.reuse, 0x800 ;  /* 0x000008000b037836 */ /* 0x040fe40000000000 */
[----:B0-----:R-:W-:-:S05]  /*0430*/  IMAD.WIDE R22, R11, 0x4, R4 ;  /* 0x000000040b167825 */ /* 0x001fca00078e0204 */
[----:B------:R-:W2:Y:S01]  /*0440*/  LDG.E.CONSTANT R13, desc[UR6][R22.64] ;  /* 0x00000006160d7981 */ /* 0x000ea2000c1e9900 */
[----:B------:R-:W-:-:S03]  /*0450*/  IMAD.WIDE R6, R7, 0x4, R4 ;  /* 0x0000000407067825 */ /* 0x000fc600078e0204 */
[----:B------:R-:W2:Y:S04]  /*0460*/  LDG.E.CONSTANT R10, desc[UR6][R22.64+0x400] ;  /* 0x00040006160a7981 */ /* 0x000ea8000c1e9900 */
[----:B------:R-:W3:Y:S04]  /*0470*/  LDG.E.CONSTANT R12, desc[UR6][R22.64+0x800] ;  /* 0x00080006160c7981 */ /* 0x000ee8000c1e9900 */
[----:B------:R-:W3:Y:S01]  /*0480*/  LDG.E.CONSTANT R19, desc[UR6][R22.64+0xc00] ;  /* 0x000c000616137981 */ /* 0x000ee2000c1e9900 */
[----:B------:R-:W-:-:S03]  /*0490*/  IMAD.WIDE R2, R3, 0x4, R4 ;  /* 0x0000000403027825 */ /* 0x000fc600078e0204 */
[----:B------:R-:W4:Y:S04]  /*04a0*/  LDG.E.CONSTANT R16, desc[UR6][R6.64] ;  /* 0x0000000606107981 */ /* 0x000f28000c1e9900 */
[----:B------:R-:W4:Y:S01]  /*04b0*/  LDG.E.CONSTANT R15, desc[UR6][R6.64+0x400] ;  /* 0x00040006060f7981 */ /* 0x000f22000c1e9900 */
[----:B------:R-:W-:-:S03]  /*04c0*/  VIADD R25, R11, 0xc00 ;  /* 0x00000c000b197836 */ /* 0x000fc60000000000 */
[----:B------:R-:W4:Y:S04]  /*04d0*/  LDG.E.CONSTANT R14, desc[UR6][R6.64+0x800] ;  /* 0x00080006060e7981 */ /* 0x000f28000c1e9900 */
[----:B------:R-:W4:Y:S01]  /*04e0*/  LDG.E.CONSTANT R21, desc[UR6][R6.64+0xc00] ;  /* 0x000c000606157981 */ /* 0x000f22000c1e9900 */
[----:B------:R-:W-:-:S03]  /*04f0*/  IMAD.WIDE R4, R25, 0x4, R4 ;  /* 0x0000000419047825 */ /* 0x000fc600078e0204 */
[----:B------:R-:W4:Y:S04]  /*0500*/  LDG.E.CONSTANT R18, desc[UR6][R2.64] ;  /* 0x0000000602127981 */ /* 0x000f28000c1e9900 */
[----:B------:R-:W4:Y:S04]  /*0510*/  LDG.E.CONSTANT R17, desc[UR6][R2.64+0x400] ;  /* 0x0004000602117981 */ /* 0x000f28000c1e9900 */
[----:B------:R-:W4:Y:S04]  /*0520*/  LDG.E.CONSTANT R23, desc[UR6][R2.64+0x800] ;  /* 0x0008000602177981 */ /* 0x000f28000c1e9900 */
[----:B------:R-:W4:Y:S04]  /*0530*/  LDG.E.CONSTANT R24, desc[UR6][R2.64+0xc00] ;  /* 0x000c000602187981 */ /* 0x000f28000c1e9900 */
[----:B------:R-:W4:Y:S04]  /*0540*/  LDG.E.CONSTANT R25, desc[UR6][R4.64] ;  /* 0x0000000604197981 */ /* 0x000f28000c1e9900 */
[----:B------:R-:W4:Y:S04]  /*0550*/  LDG.E.CONSTANT R26, desc[UR6][R4.64+0x400] ;  /* 0x00040006041a7981 */ /* 0x000f28000c1e9900 */
[----:B------:R-:W4:Y:S04]  /*0560*/  LDG.E.CONSTANT R22, desc[UR6][R4.64+0x800] ;  /* 0x0008000604167981 */ /* 0x000f28000c1e9900 */
[----:B------:R-:W4:Y:S01]  /*0570*/  LDG.E.CONSTANT R27, desc[UR6][R4.64+0xc00] ;  /* 0x000c0006041b7981 */ /* 0x000f22000c1e9900 */
[----:B------:R-:W-:-:S05]  /*0580*/  VIADD R11, R11, 0x1000 ;  /* 0x000010000b0b7836 */ /* 0x000fca0000000000 */
[----:B------:R-:W-:Y:S02]  /*0590*/  ISETP.GE.AND P1, PT, R11, R8, PT ;  /* 0x000000080b00720c */ /* 0x000fe40003f26270 */
[----:B--2--5:R-:W-:-:S04]  /*05a0*/  IADD3 R10, PT, PT, R10, R13, R0 ;  /* 0x0000000d0a0a7210 */ /* 0x024fc80007ffe000 */
[----:B---3--:R-:W-:-:S04]  /*05b0*/  IADD3 R10, PT, PT, R19, R12, R10 ;  /* 0x0000000c130a7210 */ /* 0x008fc80007ffe00a */
[----:B----4-:R-:W-:-:S04]  /*05c0*/  IADD3 R10, PT, PT, R15, R16, R10 ;  /* 0x000000100f0a7210 */ /* 0x010fc80007ffe00a */
[----:B------:R-:W-:-:S04]  /*05d0*/  IADD3 R10, PT, PT, R21, R14, R10 ;  /* 0x0000000e150a7210 */ /* 0x000fc80007ffe00a */
[----:B------:R-:W-:-:S04]  /*05e0*/  IADD3 R10, PT, PT, R17, R18, R10 ;  /* 0x00000012110a7210 */ /* 0x000fc80007ffe00a */
[----:B------:R-:W-:-:S04]  /*05f0*/  IADD3 R10, PT, PT, R24, R23, R10 ;  /* 0x00000017180a7210 */ /* 0x000fc80007ffe00a */
[----:B------:R-:W-:-:S04]  /*0600*/  IADD3 R25, PT, PT, R26, R25, R10 ;  /* 0x000000191a197210 */ /* 0x000fc80007ffe00a */
[----:B------:R-:W-:Y:S01]  /*0610*/  IADD3 R0, PT, PT, R27, R22, R25 ;  /* 0x000000161b007210 */ /* 0x000fe20007ffe019 */
[----:B------:R-:W-:Y:S06]  /*0620*/  @!P1 BRA `(.L_x_13) ;  /* 0xfffffffc00749947 */ /* 0x000fec000383ffff */
.L_x_12:
[----:B------:R-:W-:Y:S05]  /*0630*/  BSYNC.RECONVERGENT B2 ;  /* 0x0000000000027941 */ /* 0x000fea0003800200 */
.L_x_11:
[----:B------:R-:W-:Y:S01]  /*0640*/  IMAD.IADD R2, R20, 0x1, -R11 ;  /* 0x0000000114027824 */ /* 0x000fe200078e0a0b */
[----:B------:R-:W-:Y:S04]  /*0650*/  BSSY.RECONVERGENT B2, `(.L_x_14) ;  /* 0x0000015000027945 */ /* 0x000fe80003800200 */
[----:B------:R-:W-:-:S13]  /*0660*/  ISETP.GT.AND P1, PT, R2, 0x400, PT ;  /* 0x000004000200780c */ /* 0x000fda0003f24270 */
[----:B------:R-:W-:Y:S05]  /*0670*/  @!P1 BRA `(.L_x_15) ;  /* 0x0000000000489947 */ /* 0x000fea0003800000 */
[----:B------:R-:W0:Y:S01]  /*0680*/  LDC.64 R4, c[0x0][0x380] ;  /* 0x0000e000ff047b82 */ /* 0x000e220000000a00 */
[C---:B------:R-:W-:Y:S02]  /*0690*/  VIADD R13, R11.reuse, 0x400 ;  /* 0x000004000b0d7836 */ /* 0x040fe40000000000 */
[----:B0-----:R-:W-:-:S05]  /*06a0*/  IMAD.WIDE R2, R11, 0x4, R4 ;  /* 0x000000040b027825 */ /* 0x001fca00078e0204 */
[----:B------:R-:W2:Y:S01]  /*06b0*/  LDG.E.CONSTANT R7, desc[UR6][R2.64] ;  /* 0x0000000602077981 */ /* 0x000ea2000c1e9900 */
[----:B------:R-:W-:-:S03]  /*06c0*/  IMAD.WIDE R4, R13, 0x4, R4 ;  /* 0x000000040d047825 */ /* 0x000fc600078e0204 */
[----:B------:R-:W2:Y:S04]  /*06d0*/  LDG.E.CONSTANT R6, desc[UR6][R2.64+0x400] ;  /* 0x0004000602067981 */ /* 0x000ea8000c1e9900 */
[----:B------:R-:W3:Y:S04]  /*06e0*/  LDG.E.CONSTANT R13, desc[UR6][R2.64+0x800] ;  /* 0x00080006020d7981 */ /* 0x000ee8000c1e9900 */
[----:B------:R-:W3:Y:S04]  /*06f0*/  LDG.E.CONSTANT R8, desc[UR6][R2.64+0xc00] ;  /* 0x000c000602087981 */ /* 0x000ee8000c1e9900 */
[----:B------:R-:W4:Y:S04]  /*0700*/  LDG.E.CONSTANT R15, desc[UR6][R4.64] ;  /* 0x00000006040f7981 */ /* 0x000f28000c1e9900 */
[----:B------:R-:W4:Y:S04]  /*0710*/  LDG.E.CONSTANT R10, desc[UR6][R4.64+0x400] ;  /* 0x00040006040a7981 */ /* 0x000f28000c1e9900 */
[----:B------:R-:W4:Y:S04]  /*0720*/  LDG.E.CONSTANT R17, desc[UR6][R4.64+0x800] ;  /* 0x0008000604117981 */ /* 0x000f28000c1e9900 */
[----:B------:R-:W4:Y:S01]  /*0730*/  LDG.E.CONSTANT R12, desc[UR6][R4.64+0xc00] ;  /* 0x000c0006040c7981 */ /* 0x000f22000c1e9900 */
[----:B------:R-:W-:Y:S01]  /*0740*/  PLOP3.LUT P0, PT, PT, PT, PT, 0x8, 0x80 ;  /* 0x000000000080781c */ /* 0x000fe20003f0e170 */
[----:B------:R-:W-:Y:S01]  /*0750*/  VIADD R11, R11, 0x800 ;  /* 0x000008000b0b7836 */ /* 0x000fe20000000000 */
[----:B--2--5:R-:W-:-:S04]  /*0760*/  IADD3 R6, PT, PT, R6, R7, R0 ;  /* 0x0000000706067210 */ /* 0x024fc80007ffe000 */
[----:B---3--:R-:W-:-:S04]  /*0770*/  IADD3 R6, PT, PT, R8, R13, R6 ;  /* 0x0000000d08067210 */ /* 0x008fc80007ffe006 */
[----:B----4-:R-:W-:-:S04]  /*0780*/  IADD3 R6, PT, PT, R10, R15, R6 ;  /* 0x0000000f0a067210 */ /* 0x010fc80007ffe006 */
[----:B------:R-:W-:-:S07]  /*0790*/  IADD3 R0, PT, PT, R12, R17, R6 ;  /* 0x000000110c007210 */ /* 0x000fce0007ffe006 */
.L_x_15:
[----:B------:R-:W-:Y:S05]  /*07a0*/  BSYNC.RECONVERGENT B2 ;  /* 0x0000000000027941 */ /* 0x000fea0003800200 */
.L_x_14:
[----:B------:R-:W-:-:S13]  /*07b0*/  ISETP.LT.OR P0, PT, R11, R20, P0 ;  /* 0x000000140b00720c */ /* 0x000fda0000701670 */
[----:B------:R-:W-:Y:S05]  /*07c0*/  @!P0 BRA `(.L_x_7) ;  /* 0x0000000000208947 */ /* 0x000fea0003800000 */
[----:B------:R-:W0:Y:S02]  /*07d0*/  LDC.64 R2, c[0x0][0x380] ;  /* 0x0000e000ff027b82 */ /* 0x000e240000000a00 */
[----:B0-----:R-:W-:-:S05]  /*07e0*/  IMAD.WIDE R2, R11, 0x4, R2 ;  /* 0x000000040b027825 */ /* 0x001fca00078e0202 */
[----:B------:R-:W2:Y:S04]  /*07f0*/  LDG.E.CONSTANT R5, desc[UR6][R2.64] ;  /* 0x0000000602057981 */ /* 0x000ea8000c1e9900 */
[----:B------:R-:W2:Y:S04]  /*0800*/  LDG.E.CONSTANT R4, desc[UR6][R2.64+0x400] ;  /* 0x0004000602047981 */ /* 0x000ea8000c1e9900 */
[----:B------:R-:W3:Y:S04]  /*0810*/  LDG.E.CONSTANT R7, desc[UR6][R2.64+0x800] ;  /* 0x0008000602077981 */ /* 0x000ee8000c1e9900 */
[----:B------:R-:W3:Y:S01]  /*0820*/  LDG.E.CONSTANT R6, desc[UR6][R2.64+0xc00] ;  /* 0x000c000602067981 */ /* 0x000ee2000c1e9900 */
[----:B--2--5:R-:W-:-:S04]  /*0830*/  IADD3 R0, PT, PT, R4, R5, R0 ;  /* 0x0000000504007210 */ /* 0x024fc80007ffe000 */
[----:B---3--:R-:W-:-:S07]  /*0840*/  IADD3 R0, PT, PT, R6, R7, R0 ;  /* 0x0000000706007210 */ /* 0x008fce0007ffe000 */
.L_x_7:
[----:B------:R-:W-:Y:S05]  /*0850*/  BSYNC.RECONVERGENT B1 ;  /* 0x0000000000017941 */ /* 0x000fea0003800200 */
.L_x_6:
[----:B------:R-:W-:-:S13]  /*0860*/  ISETP.GE.AND P0, PT, R20, 0x100, PT ;  /* 0x000001001400780c */ /* 0x000fda0003f06270 */
[----:B------:R-:W-:Y:S05]  /*0870*/  @!P0 BRA `(.L_x_16) ;  /* 0x0000000000648947 */ /* 0x000fea0003800000 */
[----:B0-----:R-:W0:Y:S01]  /*0880*/  S2R R2, SR_LANEID ;  /* 0x0000000000027919 */ /* 0x001e220000000000 */
[----:B-----5:R-:W1:Y:S01]  /*0890*/  REDUX.SUM.S32 UR4, R0 ;  /* 0x00000000000473c4 */ /* 0x020e62000000c200 */
[----:B0-----:R-:W-:-:S13]  /*08a0*/  ISETP.NE.AND P0, PT, R2, RZ, PT ;  /* 0x000000ff0200720c */ /* 0x001fda0003f05270 */
[----:B------:R-:W0:Y:S01]  /*08b0*/  @!P0 S2R R4, SR_CgaCtaId ;  /* 0x0000000000048919 */ /* 0x000e220000008800 */
[----:B------:R-:W-:Y:S02]  /*08c0*/  @!P0 MOV R3, 0x400 ;  /* 0x0000040000038802 */ /* 0x000fe40000000f00 */
[----:B------:R-:W-:-:S04]  /*08d0*/  @!P0 SHF.R.U32.HI R2, RZ, 0x3, R9 ;  /* 0x00000003ff028819 */ /* 0x000fc80000011609 */
[----:B------:R-:W-:Y:S02]  /*08e0*/  @!P0 LOP3.LUT R2, R2, 0x7c, RZ, 0xc0, !PT ;  /* 0x0000007c02028812 */ /* 0x000fe400078ec0ff */
[----:B0-----:R-:W-:Y:S01]  /*08f0*/  @!P0 LEA R5, R4, R3, 0x18 ;  /* 0x0000000304058211 */ /* 0x001fe200078ec0ff */
[----:B-1----:R-:W-:-:S04]  /*0900*/  IMAD.U32 R3, RZ, RZ, UR4 ;  /* 0x00000004ff037e24 */ /* 0x002fc8000f8e00ff */
[----:B------:R-:W-:-:S05]  /*0910*/  @!P0 IMAD.IADD R2, R2, 0x1, R5 ;  /* 0x0000000102028824 */ /* 0x000fca00078e0205 */
[----:B------:R2:W-:Y:S01]  /*0920*/  @!P0 STS [R2+0x8], R3 ;  /* 0x0000080302008388 */ /* 0x0005e20000000800 */
[----:B------:R-:W-:Y:S01]  /*0930*/  BAR.SYNC.DEFER_BLOCKING 0x0 ;  /* 0x0000000000007b1d */ /* 0x000fe20000010000 */
[----:B------:R-:W-:-:S13]  /*0940*/  ISETP.NE.AND P0, PT, R9, RZ, PT ;  /* 0x000000ff0900720c */ /* 0x000fda0003f05270 */
[----:B--2---:R-:W-:Y:S05]  /*0950*/  @P0 BRA `(.L_x_17) ;  /* 0x0000002800d40947 */ /* 0x004fea0003800000 */
[----:B------:R-:W0:Y:S01]  /*0960*/  S2UR UR5, SR_CgaCtaId ;  /* 0x00000000000579c3 */ /* 0x000e220000008800 */
[----:B------:R-:W-:Y:S02]  /*0970*/  UMOV UR4, 0x400 ;  /* 0x0000040000047882 */ /* 0x000fe40000000000 */
[----:B0-----:R-:W-:-:S09]  /*0980*/  ULEA UR4, UR5, UR4, 0x18 ;  /* 0x0000000405047291 */ /* 0x001fd2000f8ec0ff */
[----:B------:R-:W-:Y:S04]  /*0990*/  LDS R0, [UR4+0xc] ;  /* 0x00000c04ff007984 */ /* 0x000fe80008000800 */
[----:B------:R-:W0:Y:S04]  /*09a0*/  LDS.128 R4, [UR4+0x10] ;  /* 0x00001004ff047984 */ /* 0x000e280008000c00 */
[----:B------:R-:W1:Y:S01]  /*09b0*/  LDS.64 R8, [UR4+0x20] ;  /* 0x00002004ff087984 */ /* 0x000e620008000a00 */
[----:B0-----:R-:W-:-:S04]  /*09c0*/  IADD3 R0, PT, PT, R4, R0, R3 ;  /* 0x0000000004007210 */ /* 0x001fc80007ffe003 */
[----:B------:R-:W-:-:S04]  /*09d0*/  IADD3 R0, PT, PT, R6, R0, R5 ;  /* 0x0000000006007210 */ /* 0x000fc80007ffe005 */
[----:B-1----:R-:W-:-:S05]  /*09e0*/  IADD3 R0, PT, PT, R8, R0, R7 ;  /* 0x0000000008007210 */ /* 0x002fca0007ffe007 */
[----:B------:R-:W-:Y:S01]  /*09f0*/  IMAD.IADD R3, R0, 0x1, R9 ;  /* 0x0000000100037824 */ /* 0x000fe200078e0209 */
[----:B------:R-:W-:Y:S06]  /*0a00*/  BRA `(.L_x_17) ;  /* 0x0000002800a87947 */ /* 0x000fec0003800000 */
.L_x_16:
[----:B0-----:R-:W-:Y:S01]  /*0a10*/  LOP3.LUT R2, R9, 0x3e0, RZ, 0xc0, !PT ;  /* 0x000003e009027812 */ /* 0x001fe200078ec0ff */
[----:B------:R-:W0:Y:S03]  /*0a20*/  S2R R8, SR_LANEID ;  /* 0x0000000000087919 */ /* 0x000e260000000000 */
[----:B------:R-:W-:Y:S01]  /*0a30*/  LOP3.LUT R5, RZ, R2, RZ, 0x33, !PT ;  /* 0x00000002ff057212 */ /* 0x000fe200078e33ff */
[----:B------:R-:W-:-:S04]  /*0a40*/  VIADD R3, R2, 0x20 ;  /* 0x0000002002037836 */ /* 0x000fc80000000000 */
[----:B------:R-:W-:Y:S01]  /*0a50*/  IMAD.IADD R5, R5, 0x1, R20 ;  /* 0x0000000105057824 */ /* 0x000fe200078e0214 */
[----:B------:R-:W-:-:S04]  /*0a60*/  ISETP.GT.AND P0, PT, R3, R20, PT ;  /* 0x000000140300720c */ /* 0x000fc80003f04270 */
[----:B------:R-:W-:-:S05]  /*0a70*/  SEL R5, R5, 0x1f, P0 ;  /* 0x0000001f05057807 */ /* 0x000fca0000000000 */
[----:B-----5:R-:W1:Y:S01]  /*0a80*/  SHFL.DOWN PT, R2, R0, 0x1, R5 ;  /* 0x0820000000027989 */ /* 0x020e6200000e0005 */
[CC--:B0-----:R-:W-:Y:S01]  /*0a90*/  ISETP.GE.AND P0, PT, R8.reuse, R5.reuse, PT ;  /* 0x000000050800720c */ /* 0x0c1fe20003f06270 */
[C---:B------:R-:W-:Y:S01]  /*0aa0*/  VIADD R4, R8.reuse, 0x2 ;  /* 0x0000000208047836 */ /* 0x040fe20000000000 */
[C---:B------:R-:W-:Y:S01]  /*0ab0*/  ISETP.NE.AND P1, PT, R8.reuse, RZ, PT ;  /* 0x000000ff0800720c */ /* 0x040fe20003f25270 */
[----:B------:R-:W-:Y:S01]  /*0ac0*/  VIADD R6, R8, 0x4 ;  /* 0x0000000408067836 */ /* 0x000fe20000000000 */
[----:B-1----:R-:W-:Y:S02]  /*0ad0*/  SEL R3, R2, RZ, !P0 ;  /* 0x000000ff02037207 */ /* 0x002fe40004000000 */
[----:B------:R-:W-:-:S03]  /*0ae0*/  ISETP.GT.AND P0, PT, R4, R5, PT ;  /* 0x000000050400720c */ /* 0x000fc60003f04270 */
[----:B------:R-:W-:-:S06]  /*0af0*/  IMAD.IADD R2, R3, 0x1, R0 ;  /* 0x0000000103027824 */ /* 0x000fcc00078e0200 */
[----:B------:R-:W0:Y:S01]  /*0b00*/  @!P1 S2R R10, SR_CgaCtaId ;  /* 0x00000000000a9919 */ /* 0x000e220000008800 */
[----:B------:R-:W-:Y:S01]  /*0b10*/  @!P1 MOV R7, 0x400 ;  /* 0x0000040000079802 */ /* 0x000fe20000000f00 */
[----:B------:R-:W1:Y:S02]  /*0b20*/  SHFL.DOWN PT, R3, R2, 0x2, R5 ;  /* 0x0840000002037989 */ /* 0x000e6400000e0005 */
[----:B-1----:R-:W-:Y:S02]  /*0b30*/  SEL R3, R3, RZ, !P0 ;  /* 0x000000ff03037207 */ /* 0x002fe40004000000 */
[----:B------:R-:W-:Y:S02]  /*0b40*/  ISETP.GT.AND P0, PT, R6, R5, PT ;  /* 0x000000050600720c */ /* 0x000fe40003f04270 */
[----:B------:R-:W-:Y:S01]  /*0b50*/  @!P1 SHF.R.U32.HI R6, RZ, 0x3, R9 ;  /* 0x00000003ff069819 */ /* 0x000fe20000011609 */
[----:B------:R-:W-:Y:S01]  /*0b60*/  IMAD.IADD R4, R2, 0x1, R3 ;  /* 0x0000000102047824 */ /* 0x000fe200078e0203 */
[----:B0-----:R-:W-:Y:S01]  /*0b70*/  @!P1 LEA R7, R10, R7, 0x18 ;  /* 0x000000070a079211 */ /* 0x001fe200078ec0ff */
[----:B------:R-:W-:Y:S01]  /*0b80*/  VIADD R2, R8, 0x8 ;  /* 0x0000000808027836 */ /* 0x000fe20000000000 */
[----:B------:R-:W-:-:S02]  /*0b90*/  @!P1 LOP3.LUT R6, R6, 0x7c, RZ, 0xc0, !PT ;  /* 0x0000007c06069812 */ /* 0x000fc400078ec0ff */
[----:B------:R-:W0:Y:S03]  /*0ba0*/  SHFL.DOWN PT, R3, R4, 0x4, R5 ;  /* 0x0880000004037989 */ /* 0x000e2600000e0005 */
[----:B------:R-:W-:Y:S01]  /*0bb0*/  @!P1 IMAD.IADD R6, R6, 0x1, R7 ;  /* 0x0000000106069824 */ /* 0x000fe200078e0207 */
[----:B0-----:R-:W-:Y:S02]  /*0bc0*/  SEL R3, R3, RZ, !P0 ;  /* 0x000000ff03037207 */ /* 0x001fe40004000000 */
[----:B------:R-:W-:-:S03]  /*0bd0*/  ISETP.GT.AND P0, PT, R2, R5, PT ;  /* 0x000000050200720c */ /* 0x000fc60003f04270 */
[----:B------:R-:W-:Y:S02]  /*0be0*/  IMAD.IADD R0, R4, 0x1, R3 ;  /* 0x0000000104007824 */ /* 0x000fe400078e0203 */
[----:B------:R-:W-:-:S03]  /*0bf0*/  VIADD R4, R8, 0x10 ;  /* 0x0000001008047836 */ /* 0x000fc60000000000 */
[----:B------:R-:W0:Y:S02]  /*0c00*/  SHFL.DOWN PT, R3, R0, 0x8, R5 ;  /* 0x0900000000037989 */ /* 0x000e2400000e0005 */
[----:B0-----:R-:W-:Y:S02]  /*0c10*/  SEL R3, R3, RZ, !P0 ;  /* 0x000000ff03037207 */ /* 0x001fe40004000000 */
[----:B------:R-:W-:-:S03]  /*0c20*/  ISETP.GT.AND P0, PT, R4, R5, PT ;  /* 0x000000050400720c */ /* 0x000fc60003f04270 */
[----:B------:R-:W-:-:S05]  /*0c30*/  IMAD.IADD R2, R0, 0x1, R3 ;  /* 0x0000000100027824 */ /* 0x000fca00078e0203 */
[----:B------:R-:W0:Y:S02]  /*0c40*/  SHFL.DOWN PT, R3, R2, 0x10, R5 ;  /* 0x0a00000002037989 */ /* 0x000e2400000e0005 */
[----:B0-----:R-:W-:Y:S02]  /*0c50*/  SEL R3, R3, RZ, !P0 ;  /* 0x000000ff03037207 */ /* 0x001fe40004000000 */
[----:B------:R-:W-:-:S03]  /*0c60*/  ISETP.NE.AND P0, PT, R9, RZ, PT ;  /* 0x000000ff0900720c */ /* 0x000fc60003f05270 */
[----:B------:R-:W-:-:S05]  /*0c70*/  IMAD.IADD R3, R2, 0x1, R3 ;  /* 0x0000000102037824 */ /* 0x000fca00078e0203 */
[----:B------:R1:W-:Y:S01]  /*0c80*/  @!P1 STS [R6+0x8], R3 ;  /* 0x0000080306009388 */ /* 0x0003e20000000800 */
[----:B------:R-:W-:Y:S06]  /*0c90*/  BAR.SYNC.DEFER_BLOCKING 0x0 ;  /* 0x0000000000007b1d */ /* 0x000fec0000010000 */
[----:B------:R-:W-:Y:S05]  /*0ca0*/  @P0 BRA `(.L_x_17) ;  /* 0x0000002800000947 */ /* 0x000fea0003800000 */
[----:B------:R-:W0:Y:S01]  /*0cb0*/  S2UR UR5, SR_CgaCtaId ;  /* 0x00000000000579c3 */ /* 0x000e220000008800 */
[----:B------:R-:W-:Y:S01]  /*0cc0*/  UMOV UR4, 0x400 ;  /* 0x0000040000047882 */ /* 0x000fe20000000000 */
[C---:B------:R-:W-:Y:S02]  /*0cd0*/  ISETP.GT.AND P2, PT, R20.reuse, 0x40, PT ;  /* 0x000000401400780c */ /* 0x040fe40003f44270 */
[C---:B------:R-:W-:Y:S02]  /*0ce0*/  ISETP.GT.AND P1, PT, R20.reuse, 0x20, PT ;  /* 0x000000201400780c */ /* 0x040fe40003f24270 */
[----:B------:R-:W-:Y:S01]  /*0cf0*/  ISETP.GT.AND P3, PT, R20, 0x80, PT ;  /* 0x000000801400780c */ /* 0x000fe20003f64270 */
[----:B0-----:R-:W-:-:S09]  /*0d00*/  ULEA UR4, UR5, UR4, 0x18 ;  /* 0x0000000405047291 */ /* 0x001fd2000f8ec0ff */
[----:B-1----:R-:W0:Y:S04]  /*0d10*/  LDS.128 R4, [UR4+0x10] ;  /* 0x00001004ff047984 */ /* 0x002e280008000c00 */
[----:B------:R-:W1:Y:S04]  /*0d20*/  LDS R0, [UR4+0xc] ;  /* 0x00000c04ff007984 */ /* 0x000e680008000800 */
[----:B------:R-:W2:Y:S01]  /*0d30*/  LDS.64 R8, [UR4+0x20] ;  /* 0x00002004ff087984 */ /* 0x000ea20008000a00 */
[----:B0-----:R-:W-:Y:S02]  /*0d40*/  SEL R4, R4, RZ, P2 ;  /* 0x000000ff04047207 */ /* 0x001fe40001000000 */
[----:B------:R-:W-:-:S02]  /*0d50*/  ISETP.GT.AND P2, PT, R20, 0x60, PT ;  /* 0x000000601400780c */ /* 0x000fc40003f44270 */
[----:B-1----:R-:W-:Y:S02]  /*0d60*/  SEL R0, R0, RZ, P1 ;  /* 0x000000ff00007207 */ /* 0x002fe40000800000 */
[----:B------:R-:W-:Y:S02]  /*0d70*/  SEL R5, R5, RZ, P2 ;  /* 0x000000ff05057207 */ /* 0x000fe40001000000 */
[----:B------:R-:W-:Y:S02]  /*0d80*/  IADD3 R0, PT, PT, R4, R0, R3 ;  /* 0x0000000004007210 */ /* 0x000fe40007ffe003 */
[----:B------:R-:W-:Y:S02]  /*0d90*/  ISETP.GT.AND P1, PT, R20, 0xa0, PT ;  /* 0x000000a01400780c */ /* 0x000fe40003f24270 */
[----:B------:R-:W-:Y:S02]  /*0da0*/  SEL R6, R6, RZ, P3 ;  /* 0x000000ff06067207 */ /* 0x000fe40001800000 */
[----:B------:R-:W-:-:S02]  /*0db0*/  ISETP.GT.AND P2, PT, R20, 0xc0, PT ;  /* 0x000000c01400780c */ /* 0x000fc40003f44270 */
[----:B------:R-:W-:Y:S02]  /*0dc0*/  ISETP.GT.AND P3, PT, R20, 0xe0, PT ;  /* 0x000000e01400780c */ /* 0x000fe40003f64270 */
[----:B------:R-:W-:Y:S02]  /*0dd0*/  SEL R7, R7, RZ, P1 ;  /* 0x000000ff07077207 */ /* 0x000fe40000800000 */
[----:B------:R-:W-:Y:S02]  /*0de0*/  IADD3 R0, PT, PT, R6, R0, R5 ;  /* 0x0000000006007210 */ /* 0x000fe40007ffe005 */
[----:B--2---:R-:W-:Y:S02]  /*0df0*/  SEL R8, R8, RZ, P2 ;  /* 0x000000ff08087207 */ /* 0x004fe40001000000 */
[----:B------:R-:W-:Y:S02]  /*0e00*/  SEL R9, R9, RZ, P3 ;  /* 0x000000ff09097207 */ /* 0x000fe40001800000 */
[----:B------:R-:W-:-:S05]  /*0e10*/  IADD3 R0, PT, PT, R8, R0, R7 ;  /* 0x0000000008007210 */ /* 0x000fca0007ffe007 */
[----:B------:R-:W-:Y:S01]  /*0e20*/  IMAD.IADD R3, R0, 0x1, R9 ;  /* 0x0000000100037824 */ /* 0x000fe200078e0209 */
[----:B------:R-:W-:Y:S06]  /*0e30*/  BRA `(.L_x_17) ;  /* 0x00000024009c7947 */ /* 0x000fec0003800000 */
.L_x_3:
[----:B------:R-:W0:Y:S01]  /*0e40*/  S2R R0, SR_TID.X ;  /* 0x0000000000007919 */ /* 0x000e220000002100 */
[----:B------:R-:W1:Y:S01]  /*0e50*/  LDC.64 R2, c[0x0][0x380] ;  /* 0x0000e000ff027b82 */ /* 0x000e620000000a00 */
[----:B0-----:R-:W-:-:S04]  /*0e60*/  IMAD.SHL.U32 R5, R0, 0x4, RZ ;  /* 0x0000000400057824 */ /* 0x001fc800078e00ff */
[----:B-1----:R-:W-:-:S05]  /*0e70*/  IMAD.WIDE.U32 R2, R5, 0x4, R2 ;  /* 0x0000000405027825 */ /* 0x002fca00078e0002 */
[----:B------:R-:W2:Y:S04]  /*0e80*/  LDG.E.128.CONSTANT R4, desc[UR6][R2.64] ;  /* 0x0000000602047981 */ /* 0x000ea8000c1e9d00 */
[----:B------:R-:W3:Y:S04]  /*0e90*/  LDG.E.128.CONSTANT R8, desc[UR6][R2.64+0x1000] ;  /* 0x0010000602087981 */ /* 0x000ee8000c1e9d00 */
[----:B------:R-:W4:Y:S04]  /*0ea0*/  LDG.E.128.CONSTANT R12, desc[UR6][R2.64+0x2000] ;  /* 0x00200006020c7981 */ /* 0x000f28000c1e9d00 */
[----:B------:R-:W5:Y:S01]  /*0eb0*/  LDG.E.128.CONSTANT R16, desc[UR6][R2.64+0x3000] ;  /* 0x0030000602107981 */ /* 0x000f62000c1e9d00 */
[----:B------:R-:W-:Y:S01]  /*0ec0*/  ISETP.GE.U32.AND P0, PT, R20, 0x2000, PT ;  /* 0x000020001400780c */ /* 0x000fe20003f06070 */
[----:B------:R-:W-:Y:S01]  /*0ed0*/  IMAD.MOV.U32 R23, RZ, RZ, 0x1000 ;  /* 0x00001000ff177424 */ /* 0x000fe200078e00ff */
[----:B--2---:R-:W-:-:S04]  /*0ee0*/  IADD3 R5, PT, PT, R6, R5, R4 ;  /* 0x0000000506057210 */ /* 0x004fc80007ffe004 */
[----:B---3--:R-:W-:-:S04]  /*0ef0*/  IADD3 R5, PT, PT, R8, R7, R5 ;  /* 0x0000000708057210 */ /* 0x008fc80007ffe005 */
[----:B------:R-:W-:-:S04]  /*0f00*/  IADD3 R5, PT, PT, R10, R9, R5 ;  /* 0x000000090a057210 */ /* 0x000fc80007ffe005 */
[----:B----4-:R-:W-:-:S04]  /*0f10*/  IADD3 R5, PT, PT, R12, R11, R5 ;  /* 0x0000000b0c057210 */ /* 0x010fc80007ffe005 */
[----:B------:R-:W-:-:S04]  /*0f20*/  IADD3 R5, PT, PT, R14, R13, R5 ;  /* 0x0000000d0e057210 */ /* 0x000fc80007ffe005 */
[----:B-----5:R-:W-:-:S04]  /*0f30*/  IADD3 R5, PT, PT, R16, R15, R5 ;  /* 0x0000000f10057210 */ /* 0x020fc80007ffe005 */
[----:B------:R-:W-:-:S05]  /*0f40*/  IADD3 R5, PT, PT, R18, R17, R5 ;  /* 0x0000001112057210 */ /* 0x000fca0007ffe005 */
[----:B------:R-:W-:Y:S01]  /*0f50*/  IMAD.IADD R21, R19, 0x1, R5 ;  /* 0x0000000113157824 */ /* 0x000fe200078e0205 */
[----:B------:R-:W-:Y:S06]  /*0f60*/  @!P0 BRA `(.L_x_18) ;  /* 0x00000000005c8947 */ /* 0x000fec0003800000 */
[----:B------:R-:W0:Y:S01]  /*0f70*/  LDC R24, c[0x0][0x390] ;  /* 0x0000e400ff187b82 */ /* 0x000e220000000800 */
[----:B------:R-:W-:Y:S02]  /*0f80*/  VIADD R22, R20, 0xfffff000 ;  /* 0xfffff00014167836 */ /* 0x000fe40000000000 */
[----:B------:R-:W-:-:S07]  /*0f90*/  IMAD.MOV.U32 R23, RZ, RZ, 0x1000 ;  /* 0x00001000ff177424 */ /* 0x000fce00078e00ff */
.L_x_20:
[----:B------:R-:W-:-:S05]  /*0fa0*/  IMAD.WIDE R26, R23, 0x4, R2 ;  /* 0x00000004171a7825 */ /* 0x000fca00078e0202 */
[----:B------:R-:W2:Y:S04]  /*0fb0*/  LDG.E.128.CONSTANT R12, desc[UR6][R26.64] ;  /* 0x000000061a0c7981 */ /* 0x000ea8000c1e9d00 */
[----:B------:R-:W3:Y:S04]  /*0fc0*/  LDG.E.128.CONSTANT R16, desc[UR6][R26.64+0x1000] ;  /* 0x001000061a107981 */ /* 0x000ee8000c1e9d00 */
[----:B------:R-:W4:Y:S04]  /*0fd0*/  LDG.E.128.CONSTANT R4, desc[UR6][R26.64+0x2000] ;  /* 0x002000061a047981 */ /* 0x000f28000c1e9d00 */
[----:B------:R-:W5:Y:S01]  /*0fe0*/  LDG.E.128.CONSTANT R8, desc[UR6][R26.64+0x3000] ;  /* 0x003000061a087981 */ /* 0x000f62000c1e9d00 */
[----:B0-----:R-:W-:Y:S01]  /*0ff0*/  IMAD.MOV.U32 R20, RZ, RZ, R24 ;  /* 0x000000ffff147224 */ /* 0x001fe200078e0018 */
[----:B--2---:R-:W-:-:S04]  /*1000*/  IADD3 R13, PT, PT, R13, R12, R21 ;  /* 0x0000000c0d0d7210 */ /* 0x004fc80007ffe015 */
[----:B------:R-:W-:-:S04]  /*1010*/  IADD3 R13, PT, PT, R15, R14, R13 ;  /* 0x0000000e0f0d7210 */ /* 0x000fc80007ffe00d */
[----:B---3--:R-:W-:-:S04]  /*1020*/  IADD3 R13, PT, PT, R17, R16, R13 ;  /* 0x00000010110d7210 */ /* 0x008fc80007ffe00d */
[----:B------:R-:W-:-:S04]  /*1030*/  IADD3 R13, PT, PT, R19, R18, R13 ;  /* 0x00000012130d7210 */ /* 0x000fc80007ffe00d */
[----:B----4-:R-:W-:Y:S01]  /*1040*/  IADD3 R13, PT, PT, R5, R4, R13 ;  /* 0x00000004050d7210 */ /* 0x010fe20007ffe00d */
[----:B------:R-:W-:-:S03]  /*1050*/  IMAD.IADD R4, R20, 0x1, -R23 ;  /* 0x0000000114047824 */ /* 0x000fc600078e0a17 */
[----:B------:R-:W-:Y:S02]  /*1060*/  IADD3 R13, PT, PT, R7, R6, R13 ;  /* 0x00000006070d7210 */ /* 0x000fe40007ffe00d */
[----:B------:R-:W-:Y:S02]  /*1070*/  ISETP.GE.AND P0, PT, R4, 0x1000, PT ;  /* 0x000010000400780c */ /* 0x000fe40003f06270 */
[----:B-----5:R-:W-:-:S04]  /*1080*/  IADD3 R13, PT, PT, R9, R8, R13 ;  /* 0x00000008090d7210 */ /* 0x020fc80007ffe00d */
[----:B------:R-:W-:-:S07]  /*1090*/  IADD3 R21, PT, PT, R11, R10, R13 ;  /* 0x0000000a0b157210 */ /* 0x000fce0007ffe00d */
[----:B------:R-:W-:Y:S05]  /*10a0*/  @!P0 BRA `(.L_x_19) ;  /* 0x0000000400fc8947 */ /* 0x000fea0003800000 */
[----:B------:R-:W-:-:S05]  /*10b0*/  VIADD R23, R23, 0x1000 ;  /* 0x0000100017177836 */ /* 0x000fca0000000000 */
[----:B------:R-:W-:-:S13]  /*10c0*/  ISETP.GT.AND P0, PT, R23, R22, PT ;  /* 0x000000161700720c */ /* 0x000fda0003f04270 */
[----:B------:R-:W-:Y:S05]  /*10d0*/  @!P0 BRA `(.L_x_20) ;  /* 0xfffffffc00b08947 */ /* 0x000fea000383ffff */
.L_x_18:
[----:B------:R-:W-:-:S13]  /*10e0*/  ISETP.GE.AND P0, PT, R23, R20, PT ;  /* 0x000000141700720c */ /* 0x000fda0003f06270 */
[----:B------:R-:W-:Y:S05]  /*10f0*/  @P0 BRA `(.L_x_19) ;  /* 0x0000000400e80947 */ /* 0x000fea0003800000 */
[----:B------:R-:W-:Y:S01]  /*1100*/  IMAD.IADD R9, R20, 0x1, -R23 ;  /* 0x0000000114097824 */ /* 0x000fe200078e0a17 */
[----:B------:R-:W-:Y:S04]  /*1110*/  BSSY.RECONVERGENT B1, `(.L_x_19) ;  /* 0x0000078000017945 */ /* 0x000fe80003800200 */
[----:B------:R-:W-:-:S13]  /*1120*/  ISETP.GE.AND P0, PT, R0, R9, PT ;  /* 0x000000090000720c */ /* 0x000fda0003f06270 */
[----:B------:R-:W-:Y:S05]  /*1130*/  @P0 BRA `(.L_x_21) ;  /* 0x0000000400d40947 */ /* 0x000fea0003800000 */
[----:B------:R-:W-:Y:S01]  /*1140*/  LOP3.LUT R2, RZ, R0, RZ, 0x33, !PT ;  /* 0x00000000ff027212 */ /* 0x000fe200078e33ff */
[----:B------:R-:W-:Y:S01]  /*1150*/  BSSY.RECONVERGENT B2, `(.L_x_22) ;  /* 0x0000015000027945 */ /* 0x000fe20003800200 */
[----:B------:R-:W-:Y:S02]  /*1160*/  IMAD.MOV.U32 R8, RZ, RZ, R0 ;  /* 0x000000ffff087224 */ /* 0x000fe400078e0000 */
[----:B------:R-:W-:-:S04]  /*1170*/  IADD3 R2, PT, PT, -R23, R20, R2 ;  /* 0x0000001417027210 */ /* 0x000fc80007ffe102 */
[C---:B------:R-:W-:Y:S02]  /*1180*/  LOP3.LUT R3, R2.reuse, 0x300, RZ, 0xc0, !PT ;  /* 0x0000030002037812 */ /* 0x040fe400078ec0ff */
[----:B------:R-:W-:Y:S02]  /*1190*/  ISETP.GE.U32.AND P1, PT, R2, 0x300, PT ;  /* 0x000003000200780c */ /* 0x000fe40003f26070 */
[----:B------:R-:W-:-:S13]  /*11a0*/  ISETP.NE.AND P0, PT, R3, 0x300, PT ;  /* 0x000003000300780c */ /* 0x000fda0003f05270 */
[----:B------:R-:W-:Y:S05]  /*11b0*/  @!P0 BRA `(.L_x_23) ;  /* 0x0000000000388947 */ /* 0x000fea0003800000 */
[----:B------:R-:W0:Y:S01]  /*11c0*/  LDC.64 R4, c[0x0][0x380] ;  /* 0x0000e000ff047b82 */ /* 0x000e220000000a00 */
[----:B------:R-:W-:Y:S01]  /*11d0*/  LEA.HI R2, R2, 0x1, RZ, 0x18 ;  /* 0x0000000102027811 */ /* 0x000fe200078fc0ff */
[----:B------:R-:W-:Y:S02]  /*11e0*/  IMAD.IADD R7, R0, 0x1, R23 ;  /* 0x0000000100077824 */ /* 0x000fe400078e0217 */
[----:B------:R-:W-:Y:S01]  /*11f0*/  IMAD.MOV.U32 R8, RZ, RZ, R0 ;  /* 0x000000ffff087224 */ /* 0x000fe200078e0000 */
[----:B------:R-:W-:-:S05]  /*1200*/  LOP3.LUT R2, R2, 0x3, RZ, 0xc0, !PT ;  /* 0x0000000302027812 */ /* 0x000fca00078ec0ff */
[----:B------:R-:W-:-:S07]  /*1210*/  IMAD.MOV R6, RZ, RZ, -R2 ;  /* 0x000000ffff067224 */ /* 0x000fce00078e0a02 */
.L_x_24:
[----:B0-----:R-:W-:-:S06]  /*1220*/  IMAD.WIDE.U32 R2, R7, 0x4, R4 ;  /* 0x0000000407027825 */ /* 0x001fcc00078e0004 */
[----:B------:R-:W2:Y:S01]  /*1230*/  LDG.E.CONSTANT R2, desc[UR6][R2.64] ;  /* 0x0000000602027981 */ /* 0x000ea2000c1e9900 */
[----:B------:R-:W-:Y:S02]  /*1240*/  VIADD R6, R6, 0x1 ;  /* 0x0000000106067836 */ /* 0x000fe40000000000 */
[----:B------:R-:W-:Y:S02]  /*1250*/  VIADD R8, R8, 0x100 ;  /* 0x0000010008087836 */ /* 0x000fe40000000000 */
[----:B------:R-:W-:Y:S01]  /*1260*/  VIADD R7, R7, 0x100 ;  /* 0x0000010007077836 */ /* 0x000fe20000000000 */
[----:B------:R-:W-:Y:S01]  /*1270*/  ISETP.NE.AND P0, PT, R6, RZ, PT ;  /* 0x000000ff0600720c */ /* 0x000fe20003f05270 */
[----:B--2---:R-:W-:-:S12]  /*1280*/  IMAD.IADD R21, R2, 0x1, R21 ;  /* 0x0000000102157824 */ /* 0x004fd800078e0215 */
[----:B------:R-:W-:Y:S05]  /*1290*/  @P0 BRA `(.L_x_24) ;  /* 0xfffffffc00e00947 */ /* 0x000fea000383ffff */
.L_x_23:
[----:B------:R-:W-:Y:S05]  /*12a0*/  BSYNC.RECONVERGENT B2 ;  /* 0x0000000000027941 */ /* 0x000fea0003800200 */
.L_x_22:
[----:B------:R-:W-:Y:S05]  /*12b0*/  @!P1 BRA `(.L_x_21) ;  /* 0x0000000400749947 */ /* 0x000fea0003800000 */
[----:B------:R-:W0:Y:S01]  /*12c0*/  LDCU.64 UR4, c[0x0][0x380] ;  /* 0x00007000ff0477ac */ /* 0x000e220008000a00 */
[----:B------:R-:W-:Y:S01]  /*12d0*/  IMAD.IADD R5, R9, 0x1, -R8 ;  /* 0x0000000109057824 */ /* 0x000fe200078e0a08 */
[C---:B------:R-:W-:Y:S01]  /*12e0*/  IADD3 R3, P0, PT, R8.reuse, R23, RZ ;  /* 0x0000001708037210 */ /* 0x040fe20007f1e0ff */
[----:B------:R-:W-:Y:S01]  /*12f0*/  BSSY.RECONVERGENT B2, `(.L_x_25) ;  /* 0x0000033000027945 */ /* 0x000fe20003800200 */
[----:B------:R-:W-:Y:S02]  /*1300*/  IMAD.IADD R23, R8, 0x1, R23 ;  /* 0x0000000108177824 */ /* 0x000fe400078e0217 */
[----:B------:R-:W-:Y:S01]  /*1310*/  ISETP.GT.AND P1, PT, R5, 0xc00, PT ;  /* 0x00000c000500780c */ /* 0x000fe20003f24270 */
[----:B------:R-:W-:Y:S01]  /*1320*/  IMAD.X R4, RZ, RZ, RZ, P0 ;  /* 0x000000ffff047224 */ /* 0x000fe200000e06ff */
[----:B0-----:R-:W-:-:S04]  /*1330*/  LEA R2, P0, R3, UR4, 0x2 ;  /* 0x0000000403027c11 */ /* 0x001fc8000f8010ff */
[----:B------:R-:W-:Y:S02]  /*1340*/  LEA.HI.X R3, R3, UR5, R4, 0x2, P0 ;  /* 0x0000000503037c11 */ /* 0x000fe400080f1404 */
[----:B------:R-:W-:-:S05]  /*1350*/  IADD3 R2, P0, PT, R2, 0x800, RZ ;  /* 0x0000080002027810 */ /* 0x000fca0007f1e0ff */
[----:B------:R-:W-:Y:S01]  /*1360*/  IMAD.X R3, RZ, RZ, R3, P0 ;  /* 0x000000ffff037224 */ /* 0x000fe200000e0603 */
[----:B------:R-:W-:Y:S01]  /*1370*/  PLOP3.LUT P0, PT, PT, PT, PT, 0x80, 0x8 ;  /* 0x000000000008781c */ /* 0x000fe20003f0f070 */
[----:B------:R-:W-:-:S12]  /*1380*/  @!P1 BRA `(.L_x_26) ;  /* 0x0000000000a49947 */ /* 0x000fd80003800000 */
[----:B------:R-:W-:Y:S01]  /*1390*/  PLOP3.LUT P0, PT, PT, PT, PT, 0x8, 0x80 ;  /* 0x000000000080781c */ /* 0x000fe20003f0e170 */
[----:B------:R-:W-:-:S12]  /*13a0*/  VIADD R11, R9, 0xfffff400 ;  /* 0xfffff400090b7836 */ /* 0x000fd80000000000 */
.L_x_27:
[----:B------:R-:W0:Y:S01]  /*13b0*/  LDC.64 R4, c[0x0][0x380] ;  /* 0x0000e000ff047b82 */ /* 0x000e220000000a00 */
[C---:B------:R-:W-:Y:S01]  /*13c0*/  VIADD R27, R23.reuse, 0x400 ;  /* 0x00000400171b7836 */ /* 0x040fe20000000000 */
[----:B------:R-:W2:Y:S01]  /*13d0*/  LDG.E.CONSTANT R12, desc[UR6][R2.64+-0x400] ;  /* 0xfffc0006020c7981 */ /* 0x000ea2000c1e9900 */
[----:B------:R-:W-:-:S03]  /*13e0*/  VIADD R7, R23, 0x800 ;  /* 0x0000080017077836 */ /* 0x000fc60000000000 */
[----:B------:R-:W3:Y:S04]  /*13f0*/  LDG.E.CONSTANT R18, desc[UR6][R2.64] ;  /* 0x0000000602127981 */ /* 0x000ee8000c1e9900 */
[----:B------:R-:W3:Y:S04]  /*1400*/  LDG.E.CONSTANT R17, desc[UR6][R2.64+0x400] ;  /* 0x0004000602117981 */ /* 0x000ee8000c1e9900 */
[----:B------:R-:W4:Y:S01]  /*1410*/  LDG.E.CONSTANT R15, desc[UR6][R2.64+0xc00] ;  /* 0x000c0006020f7981 */ /* 0x000f22000c1e9900 */
[----:B------:R-:W-:-:S03]  /*1420*/  VIADD R29, R23, 0xc00 ;  /* 0x00000c00171d7836 */ /* 0x000fc60000000000 */
[----:B------:R-:W5:Y:S04]  /*1430*/  LDG.E.CONSTANT R14, desc[UR6][R2.64+0x1000] ;  /* 0x00100006020e7981 */ /* 0x000f68000c1e9900 */
[----:B------:R-:W5:Y:S01]  /*1440*/  LDG.E.CONSTANT R13, desc[UR6][R2.64+0x1400] ;  /* 0x00140006020d7981 */ /* 0x000f62000c1e9900 */
[----:B0-----:R-:W-:-:S03]  /*1450*/  IMAD.WIDE.U32 R24, R23, 0x4, R4 ;  /* 0x0000000417187825 */ /* 0x001fc600078e0004 */
[----:B------:R-:W5:Y:S04]  /*1460*/  LDG.E.CONSTANT R19, desc[UR6][R2.64+0x1c00] ;  /* 0x001c000602137981 */ /* 0x000f68000c1e9900 */
[----:B------:R-:W2:Y:S01]  /*1470*/  LDG.E.CONSTANT R10, desc[UR6][R24.64] ;  /* 0x00000006180a7981 */ /* 0x000ea2000c1e9900 */
[----:B------:R-:W-:-:S03]  /*1480*/  IMAD.WIDE.U32 R26, R27, 0x4, R4 ;  /* 0x000000041b1a7825 */ /* 0x000fc600078e0004 */
[----:B------:R-:W5:Y:S01]  /*1490*/  LDG.E.CONSTANT R20, desc[UR6][R2.64+0x2400] ;  /* 0x0024000602147981 */ /* 0x000f62000c1e9900 */
[----:B------:R-:W-:-:S03]  /*14a0*/  IMAD.WIDE.U32 R6, R7, 0x4, R4 ;  /* 0x0000000407067825 */ /* 0x000fc600078e0004 */
[----:B------:R-:W4:Y:S01]  /*14b0*/  LDG.E.CONSTANT R16, desc[UR6][R26.64] ;  /* 0x000000061a107981 */ /* 0x000f22000c1e9900 */
[----:B------:R-:W-:-:S03]  /*14c0*/  IMAD.WIDE.U32 R4, R29, 0x4, R4 ;  /* 0x000000041d047825 */ /* 0x000fc600078e0004 */
[----:B------:R-:W5:Y:S04]  /*14d0*/  LDG.E.CONSTANT R6, desc[UR6][R6.64] ;  /* 0x0000000606067981 */ /* 0x000f68000c1e9900 */
[----:B------:R-:W5:Y:S04]  /*14e0*/  LDG.E.CONSTANT R25, desc[UR6][R2.64+0x2000] ;  /* 0x0020000602197981 */ /* 0x000f68000c1e9900 */
[----:B------:R0:W5:Y:S04]  /*14f0*/  LDG.E.CONSTANT R5, desc[UR6][R4.64] ;  /* 0x0000000604057981 */ /* 0x000168000c1e9900 */
[----:B------:R-:W5:Y:S04]  /*1500*/  LDG.E.CONSTANT R24, desc[UR6][R2.64+0x2c00] ;  /* 0x002c000602187981 */ /* 0x000f68000c1e9900 */
[----:B------:R-:W5:Y:S04]  /*1510*/  LDG.E.CONSTANT R27, desc[UR6][R2.64+0x3000] ;  /* 0x00300006021b7981 */ /* 0x000f68000c1e9900 */
[----:B------:R1:W5:Y:S01]  /*1520*/  LDG.E.CONSTANT R22, desc[UR6][R2.64+0x3400] ;  /* 0x0034000602167981 */ /* 0x000362000c1e9900 */
[----:B------:R-:W-:-:S05]  /*1530*/  VIADD R8, R8, 0x1000 ;  /* 0x0000100008087836 */ /* 0x000fca0000000000 */
[----:B------:R-:W-:Y:S02]  /*1540*/  ISETP.GE.AND P1, PT, R8, R11, PT ;  /* 0x0000000b0800720c */ /* 0x000fe40003f26270 */
[----:B0-----:R-:W-:Y:S01]  /*1550*/  IADD3 R4, P2, PT, R2, 0x4000, RZ ;  /* 0x0000400002047810 */ /* 0x001fe20007f5e0ff */
[----:B------:R-:W-:-:S04]  /*1560*/  VIADD R23, R23, 0x1000 ;  /* 0x0000100017177836 */ /* 0x000fc80000000000 */
[----:B-1----:R-:W-:Y:S02]  /*1570*/  IMAD.X R3, RZ, RZ, R3, P2 ;  /* 0x000000ffff037224 */ /* 0x002fe400010e0603 */
[----:B------:R-:W-:Y:S01]  /*1580*/  IMAD.MOV.U32 R2, RZ, RZ, R4 ;  /* 0x000000ffff027224 */ /* 0x000fe200078e0004 */
[----:B--2---:R-:W-:-:S04]  /*1590*/  IADD3 R10, PT, PT, R12, R10, R21 ;  /* 0x0000000a0c0a7210 */ /* 0x004fc80007ffe015 */
[----:B---3--:R-:W-:-:S04]  /*15a0*/  IADD3 R10, PT, PT, R17, R18, R10 ;  /* 0x00000012110a7210 */ /* 0x008fc80007ffe00a */
[----:B----4-:R-:W-:-:S04]  /*15b0*/  IADD3 R10, PT, PT, R15, R16, R10 ;  /* 0x000000100f0a7210 */ /* 0x010fc80007ffe00a */
[----:B-----5:R-:W-:-:S04]  /*15c0*/  IADD3 R10, PT, PT, R13, R14, R10 ;  /* 0x0000000e0d0a7210 */ /* 0x020fc80007ffe00a */
[----:B------:R-:W-:-:S04]  /*15d0*/  IADD3 R6, PT, PT, R19, R6, R10 ;  /* 0x0000000613067210 */ /* 0x000fc80007ffe00a */
[----:B------:R-:W-:-:S04]  /*15e0*/  IADD3 R6, PT, PT, R20, R25, R6 ;  /* 0x0000001914067210 */ /* 0x000fc80007ffe006 */
[----:B------:R-:W-:-:S04]  /*15f0*/  IADD3 R5, PT, PT, R24, R5, R6 ;  /* 0x0000000518057210 */ /* 0x000fc80007ffe006 */
[----:B------:R-:W-:Y:S01]  /*1600*/  IADD3 R21, PT, PT, R22, R27, R5 ;  /* 0x0000001b16157210 */ /* 0x000fe20007ffe005 */
[----:B------:R-:W-:Y:S06]  /*1610*/  @!P1 BRA `(.L_x_27) ;  /* 0xfffffffc00649947 */ /* 0x000fec000383ffff */
.L_x_26:
[----:B------:R-:W-:Y:S05]  /*1620*/  BSYNC.RECONVERGENT B2 ;  /* 0x0000000000027941 */ /* 0x000fea0003800200 */
.L_x_25:
[----:B------:R-:W-:Y:S01]  /*1630*/  IMAD.IADD R4, R9, 0x1, -R8 ;  /* 0x0000000109047824 */ /* 0x000fe200078e0a08 */
[----:B------:R-:W-:Y:S04]  /*1640*/  BSSY.RECONVERGENT B2, `(.L_x_28) ;  /* 0x000001a000027945 */ /* 0x000fe80003800200 */
[----:B------:R-:W-:-:S13]  /*1650*/  ISETP.GT.AND P1, PT, R4, 0x400, PT ;  /* 0x000004000400780c */ /* 0x000fda0003f24270 */
[----:B------:R-:W-:Y:S05]  /*1660*/  @!P1 BRA `(.L_x_29) ;  /* 0x00000000005c9947 */ /* 0x000fea0003800000 */
[----:B------:R-:W0:Y:S01]  /*1670*/  LDC.64 R6, c[0x0][0x380] ;  /* 0x0000e000ff067b82 */ /* 0x000e220000000a00 */
[C---:B------:R-:W-:Y:S01]  /*1680*/  VIADD R11, R23.reuse, 0x400 ;  /* 0x00000400170b7836 */ /* 0x040fe20000000000 */
[----:B------:R-:W2:Y:S04]  /*1690*/  LDG.E.CONSTANT R10, desc[UR6][R2.64+-0x400] ;  /* 0xfffc0006020a7981 */ /* 0x000ea8000c1e9900 */
[----:B------:R-:W3:Y:S04]  /*16a0*/  LDG.E.CONSTANT R12, desc[UR6][R2.64+0x400] ;  /* 0x00040006020c7981 */ /* 0x000ee8000c1e9900 */
[----:B------:R-:W4:Y:S04]  /*16b0*/  LDG.E.CONSTANT R13, desc[UR6][R2.64+0xc00] ;  /* 0x000c0006020d7981 */ /* 0x000f28000c1e9900 */
[----:B------:R-:W5:Y:S04]  /*16c0*/  LDG.E.CONSTANT R15, desc[UR6][R2.64+0x1000] ;  /* 0x00100006020f7981 */ /* 0x000f68000c1e9900 */
[----:B------:R1:W5:Y:S01]  /*16d0*/  LDG.E.CONSTANT R14, desc[UR6][R2.64+0x1400] ;  /* 0x00140006020e7981 */ /* 0x000362000c1e9900 */
[----:B0-----:R-:W-:-:S04]  /*16e0*/  IMAD.WIDE.U32 R4, R23, 0x4, R6 ;  /* 0x0000000417047825 */ /* 0x001fc800078e0006 */
[----:B------:R-:W-:Y:S02]  /*16f0*/  IMAD.WIDE.U32 R6, R11, 0x4, R6 ;  /* 0x000000040b067825 */ /* 0x000fe400078e0006 */
[----:B------:R-:W2:Y:S04]  /*1700*/  LDG.E.CONSTANT R4, desc[UR6][R4.64] ;  /* 0x0000000604047981 */ /* 0x000ea8000c1e9900 */
[----:B------:R-:W3:Y:S04]  /*1710*/  LDG.E.CONSTANT R11, desc[UR6][R2.64] ;  /* 0x00000006020b7981 */ /* 0x000ee8000c1e9900 */
[----:B------:R-:W4:Y:S01]  /*1720*/  LDG.E.CONSTANT R7, desc[UR6][R6.64] ;  /* 0x0000000606077981 */ /* 0x000f22000c1e9900 */
[----:B------:R-:W-:Y:S01]  /*1730*/  PLOP3.LUT P0, PT, PT, PT, PT, 0x8, 0x80 ;  /* 0x000000000080781c */ /* 0x000fe20003f0e170 */
[----:B------:R-:W-:-:S02]  /*1740*/  VIADD R8, R8, 0x800 ;  /* 0x0000080008087836 */ /* 0x000fc40000000000 */
[----:B------:R-:W-:Y:S01]  /*1750*/  VIADD R23, R23, 0x800 ;  /* 0x0000080017177836 */ /* 0x000fe20000000000 */
[----:B--2---:R-:W-:Y:S02]  /*1760*/  IADD3 R10, PT, PT, R10, R4, R21 ;  /* 0x000000040a0a7210 */ /* 0x004fe40007ffe015 */
[----:B------:R-:W-:Y:S02]  /*1770*/  IADD3 R4, P1, PT, R2, 0x2000, RZ ;  /* 0x0000200002047810 */ /* 0x000fe40007f3e0ff */
[----:B---3--:R-:W-:-:S03]  /*1780*/  IADD3 R10, PT, PT, R12, R11, R10 ;  /* 0x0000000b0c0a7210 */ /* 0x008fc60007ffe00a */
[----:B------:R-:W-:Y:S01]  /*1790*/  IMAD.X R5, RZ, RZ, R3, P1 ;  /* 0x000000ffff057224 */ /* 0x000fe200008e0603 */
[----:B----4-:R-:W-:Y:S01]  /*17a0*/  IADD3 R10, PT, PT, R13, R7, R10 ;  /* 0x000000070d0a7210 */ /* 0x010fe20007ffe00a */
[----:B-1----:R-:W-:Y:S02]  /*17b0*/  IMAD.MOV.U32 R2, RZ, RZ, R4 ;  /* 0x000000ffff027224 */ /* 0x002fe400078e0004 */
[----:B------:R-:W-:Y:S01]  /*17c0*/  IMAD.MOV.U32 R3, RZ, RZ, R5 ;  /* 0x000000ffff037224 */ /* 0x000fe200078e0005 */
[----:B-----5:R-:W-:-:S07]  /*17d0*/  IADD3 R21, PT, PT, R14, R15, R10 ;  /* 0x0000000f0e157210 */ /* 0x020fce0007ffe00a */
.L_x_29:
[----:B------:R-:W-:Y:S05]  /*17e0*/  BSYNC.RECONVERGENT B2 ;  /* 0x0000000000027941 */ /* 0x000fea0003800200 */
.L_x_28:
[----:B------:R-:W-:-:S13]  /*17f0*/  ISETP.LT.OR P0, PT, R8, R9, P0 ;  /* 0x000000090800720c */ /* 0x000fda0000701670 */
[----:B------:R-:W-:Y:S05]  /*1800*/  @!P0 BRA `(.L_x_21) ;  /* 0x0000000000208947 */ /* 0x000fea0003800000 */
[----:B------:R-:W0:Y:S01]  /*1810*/  LDC.64 R4, c[0x0][0x380] ;  /* 0x0000e000ff047b82 */ /* 0x000e220000000a00 */
[----:B------:R-:W2:Y:S04]  /*1820*/  LDG.E.CONSTANT R6, desc[UR6][R2.64+-0x400] ;  /* 0xfffc000602067981 */ /* 0x000ea8000c1e9900 */
[----:B------:R-:W3:Y:S04]  /*1830*/  LDG.E.CONSTANT R7, desc[UR6][R2.64] ;  /* 0x0000000602077981 */ /* 0x000ee8000c1e9900 */
[----:B------:R-:W3:Y:S01]  /*1840*/  LDG.E.CONSTANT R8, desc[UR6][R2.64+0x400] ;  /* 0x0004000602087981 */ /* 0x000ee2000c1e9900 */
[----:B0-----:R-:W-:-:S06]  /*1850*/  IMAD.WIDE.U32 R4, R23, 0x4, R4 ;  /* 0x0000000417047825 */ /* 0x001fcc00078e0004 */
[----:B------:R-:W2:Y:S02]  /*1860*/  LDG.E.CONSTANT R4, desc[UR6][R4.64] ;  /* 0x0000000604047981 */ /* 0x000ea4000c1e9900 */
[----:B--2---:R-:W-:-:S04]  /*1870*/  IADD3 R6, PT, PT, R6, R4, R21 ;  /* 0x0000000406067210 */ /* 0x004fc80007ffe015 */
[----:B---3--:R-:W-:-:S07]  /*1880*/  IADD3 R21, PT, PT, R8, R7, R6 ;  /* 0x0000000708157210 */ /* 0x008fce0007ffe006 */
.L_x_21:
[----:B------:R-:W-:Y:S05]  /*1890*/  BSYNC.RECONVERGENT B1 ;  /* 0x0000000000017941 */ /* 0x000fea0003800200 */
.L_x_19:
[----:B------:R-:W0:Y:S01]  /*18a0*/  S2R R2, SR_LANEID ;  /* 0x0000000000027919 */ /* 0x000e220000000000 */
[----:B------:R-:W1:Y:S01]  /*18b0*/  REDUX.SUM.S32 UR4, R21 ;  /* 0x00000000150473c4 */ /* 0x000e62000000c200 */
        /* <DEDUP_REMOVED lines=11> */
[----:B-1----:R-:W-:Y:S05]  /*1970*/  @P0 BRA `(.L_x_17) ;  /* 0x0000001800cc0947 */ /* 0x002fea0003800000 */
        /* <DEDUP_REMOVED lines=11> */
.L_x_2:
        /* <DEDUP_REMOVED lines=12> */
.L_x_32:
[----:B------:R-:W-:Y:S05]  /*1af0*/  BSYNC.RECONVERGENT B1 ;  /* 0x0000000000017941 */ /* 0x000fea0003800200 */
.L_x_31:
        /* <DEDUP_REMOVED lines=16> */
.L_x_37:
        /* <DEDUP_REMOVED lines=9> */
.L_x_36:
[----:B------:R-:W-:Y:S05]  /*1c90*/  BSYNC.RECONVERGENT B2 ;  /* 0x0000000000027941 */ /* 0x000fea0003800200 */
.L_x_35:
        /* <DEDUP_REMOVED lines=8> */
.L_x_40:
        /* <DEDUP_REMOVED lines=35> */
.L_x_39:
[----:B------:R-:W-:Y:S05]  /*1f50*/  BSYNC.RECONVERGENT B2 ;  /* 0x0000000000027941 */ /* 0x000fea0003800200 */
.L_x_38:
        /* <DEDUP_REMOVED lines=22> */
.L_x_42:
[----:B------:R-:W-:Y:S05]  /*20c0*/  BSYNC.RECONVERGENT B2 ;  /* 0x0000000000027941 */ /* 0x000fea0003800200 */
.L_x_41:
        /* <DEDUP_REMOVED lines=10> */
.L_x_34:
[----:B------:R-:W-:Y:S05]  /*2170*/  BSYNC.RECONVERGENT B1 ;  /* 0x0000000000017941 */ /* 0x000fea0003800200 */
.L_x_33:
        /* <DEDUP_REMOVED lines=27> */
.L_x_43:
        /* <DEDUP_REMOVED lines=16> */
[----:B------:R-:W1:Y:S02]  /*2430*/  SHFL.DOWN PT, R2, R3, 0x2, R7 ;  /* 0x0840000003027989 */ /* 0x000e6400000e0007 */
[----:B-1----:R-:W-:Y:S02]  /*2440*/  SEL R2, R2, RZ, !P0 ;  /* 0x000000ff02027207 */ /* 0x002fe40004000000 */
[----:B------:R-:W-:-:S03]  /*2450*/  ISETP.GT.AND P0, PT, R8, R7, PT ;  /* 0x000000070800720c */ /* 0x000fc60003f04270 */
[----:B------:R-:W-:Y:S01]  /*2460*/  IMAD.IADD R2, R3, 0x1, R2 ;  /* 0x0000000103027824 */ /* 0x000fe200078e0202 */
[----:B------:R-:W-:-:S04]  /*2470*/  @!P1 SHF.R.U32.HI R3, RZ, 0x3, R9 ;  /* 0x00000003ff039819 */ /* 0x000fc80000011609 */
[----:B------:R-:W1:Y:S02]  /*2480*/  SHFL.DOWN PT, R4, R2, 0x4, R7 ;  /* 0x0880000002047989 */ /* 0x000e6400000e0007 */
[----:B-1----:R-:W-:Y:S01]  /*2490*/  SEL R5, R4, RZ, !P0 ;  /* 0x000000ff04057207 */ /* 0x002fe20004000000 */
[C---:B------:R-:W-:Y:S02]  /*24a0*/  VIADD R4, R6.reuse, 0x8 ;  /* 0x0000000806047836 */ /* 0x040fe40000000000 */
[----:B------:R-:W-:Y:S02]  /*24b0*/  VIADD R6, R6, 0x10 ;  /* 0x0000001006067836 */ /* 0x000fe40000000000 */
[----:B------:R-:W-:Y:S01]  /*24c0*/  IMAD.IADD R5, R2, 0x1, R5 ;  /* 0x0000000102057824 */ /* 0x000fe200078e0205 */
[----:B------:R-:W-:Y:S02]  /*24d0*/  ISETP.GT.AND P0, PT, R4, R7, PT ;  /* 0x000000070400720c */ /* 0x000fe40003f04270 */
[----:B------:R-:W-:-:S02]  /*24e0*/  @!P1 MOV R4, 0x400 ;  /* 0x0000040000049802 */ /* 0x000fc40000000f00 */
[----:B------:R-:W1:Y:S02]  /*24f0*/  SHFL.DOWN PT, R0, R5, 0x8, R7 ;  /* 0x0900000005007989 */ /* 0x000e6400000e0007 */
[----:B0-----:R-:W-:Y:S02]  /*2500*/  @!P1 LEA R11, R11, R4, 0x18 ;  /* 0x000000040b0b9211 */ /* 0x001fe400078ec0ff */
[----:B------:R-:W-:-:S05]  /*2510*/  @!P1 LOP3.LUT R4, R3, 0x7c, RZ, 0xc0, !PT ;  /* 0x0000007c03049812 */ /* 0x000fca00078ec0ff */
[----:B------:R-:W-:Y:S01]  /*2520*/  @!P1 IMAD.IADD R4, R4, 0x1, R11 ;  /* 0x0000000104049824 */ /* 0x000fe200078e020b */
[----:B-1----:R-:W-:Y:S02]  /*2530*/  SEL R0, R0, RZ, !P0 ;  /* 0x000000ff00007207 */ /* 0x002fe40004000000 */
        /* <DEDUP_REMOVED lines=9> */
[----:B------:R-:W1:Y:S01]  /*25d0*/  S2UR UR5, SR_CgaCtaId ;  /* 0x00000000000579c3 */ /* 0x000e620000008800 */
[----:B------:R-:W-:Y:S01]  /*25e0*/  UMOV UR4, 0x400 ;  /* 0x0000040000047882 */ /* 0x000fe20000000000 */
[C---:B------:R-:W-:Y:S02]  /*25f0*/  ISETP.GT.AND P2, PT, R20.reuse, 0x40, PT ;  /* 0x000000401400780c */ /* 0x040fe40003f44270 */
[C---:B------:R-:W-:Y:S02]  /*2600*/  ISETP.GT.AND P1, PT, R20.reuse, 0x20, PT ;  /* 0x000000201400780c */ /* 0x040fe40003f24270 */
[----:B------:R-:W-:Y:S01]  /*2610*/  ISETP.GT.AND P3, PT, R20, 0x80, PT ;  /* 0x000000801400780c */ /* 0x000fe20003f64270 */
[----:B-1----:R-:W-:-:S09]  /*2620*/  ULEA UR4, UR5, UR4, 0x18 ;  /* 0x0000000405047291 */ /* 0x002fd2000f8ec0ff */
[----:B0-----:R-:W0:Y:S04]  /*2630*/  LDS.128 R4, [UR4+0x10] ;  /* 0x00001004ff047984 */ /* 0x001e280008000c00 */
        /* <DEDUP_REMOVED lines=18> */
.L_x_30:
[----:B------:R-:W0:Y:S01]  /*2760*/  S2R R0, SR_TID.X ;  /* 0x0000000000007919 */ /* 0x000e220000002100 */
[----:B------:R-:W0:Y:S02]  /*2770*/  LDC.64 R2, c[0x0][0x380] ;  /* 0x0000e000ff027b82 */ /* 0x000e240000000a00 */
[----:B0-----:R-:W-:-:S05]  /*2780*/  IMAD.WIDE.U32 R2, R0, 0x4, R2 ;  /* 0x0000000400027825 */ /* 0x001fca00078e0002 */
[----:B------:R-:W2:Y:S04]  /*2790*/  LDG.E.CONSTANT R19, desc[UR6][R2.64] ;  /* 0x0000000602137981 */ /* 0x000ea8000c1e9900 */
[----:B------:R-:W2:Y:S04]  /*27a0*/  LDG.E.CONSTANT R4, desc[UR6][R2.64+0x400] ;  /* 0x0004000602047981 */ /* 0x000ea8000c1e9900 */
[----:B------:R-:W2:Y:S04]  /*27b0*/  LDG.E.CONSTANT R5, desc[UR6][R2.64+0x800] ;  /* 0x0008000602057981 */ /* 0x000ea8000c1e9900 */
[----:B------:R-:W3:Y:S04]  /*27c0*/  LDG.E.CONSTANT R6, desc[UR6][R2.64+0xc00] ;  /* 0x000c000602067981 */ /* 0x000ee8000c1e9900 */
[----:B------:R-:W3:Y:S04]  /*27d0*/  LDG.E.CONSTANT R7, desc[UR6][R2.64+0x1000] ;  /* 0x0010000602077981 */ /* 0x000ee8000c1e9900 */
[----:B------:R-:W4:Y:S04]  /*27e0*/  LDG.E.CONSTANT R8, desc[UR6][R2.64+0x1400] ;  /* 0x0014000602087981 */ /* 0x000f28000c1e9900 */
[----:B------:R-:W4:Y:S04]  /*27f0*/  LDG.E.CONSTANT R9, desc[UR6][R2.64+0x1800] ;  /* 0x0018000602097981 */ /* 0x000f28000c1e9900 */
[----:B------:R-:W5:Y:S04]  /*2800*/  LDG.E.CONSTANT R10, desc[UR6][R2.64+0x1c00] ;  /* 0x001c0006020a7981 */ /* 0x000f68000c1e9900 */
[----:B------:R-:W5:Y:S04]  /*2810*/  LDG.E.CONSTANT R11, desc[UR6][R2.64+0x2000] ;  /* 0x00200006020b7981 */ /* 0x000f68000c1e9900 */
[----:B------:R-:W5:Y:S04]  /*2820*/  LDG.E.CONSTANT R12, desc[UR6][R2.64+0x2400] ;  /* 0x00240006020c7981 */ /* 0x000f68000c1e9900 */
[----:B------:R-:W5:Y:S04]  /*2830*/  LDG.E.CONSTANT R13, desc[UR6][R2.64+0x2800] ;  /* 0x00280006020d7981 */ /* 0x000f68000c1e9900 */
[----:B------:R-:W5:Y:S04]  /*2840*/  LDG.E.CONSTANT R14, desc[UR6][R2.64+0x2c00] ;  /* 0x002c0006020e7981 */ /* 0x000f68000c1e9900 */
[----:B------:R-:W5:Y:S04]  /*2850*/  LDG.E.CONSTANT R15, desc[UR6][R2.64+0x3000] ;  /* 0x00300006020f7981 */ /* 0x000f68000c1e9900 */
[----:B------:R-:W5:Y:S04]  /*2860*/  LDG.E.CONSTANT R16, desc[UR6][R2.64+0x3400] ;  /* 0x0034000602107981 */ /* 0x000f68000c1e9900 */
[----:B------:R-:W5:Y:S04]  /*2870*/  LDG.E.CONSTANT R17, desc[UR6][R2.64+0x3800] ;  /* 0x0038000602117981 */ /* 0x000f68000c1e9900 */
[----:B------:R-:W5:Y:S01]  /*2880*/  LDG.E.CONSTANT R18, desc[UR6][R2.64+0x3c00] ;  /* 0x003c000602127981 */ /* 0x000f62000c1e9900 */
[----:B------:R-:W-:-:S02]  /*2890*/  ISETP.GE.U32.AND P0, PT, R20, 0x2000, PT ;  /* 0x000020001400780c */ /* 0x000fc40003f06070 */
[----:B--2---:R-:W-:-:S04]  /*28a0*/  IADD3 R4, PT, PT, R5, R4, R19 ;  /* 0x0000000405047210 */ /* 0x004fc80007ffe013 */
[----:B---3--:R-:W-:-:S04]  /*28b0*/  IADD3 R4, PT, PT, R7, R6, R4 ;  /* 0x0000000607047210 */ /* 0x008fc80007ffe004 */
[----:B----4-:R-:W-:-:S04]  /*28c0*/  IADD3 R4, PT, PT, R9, R8, R4 ;  /* 0x0000000809047210 */ /* 0x010fc80007ffe004 */
[----:B-----5:R-:W-:Y:S01]  /*28d0*/  IADD3 R4, PT, PT, R11, R10, R4 ;  /* 0x0000000a0b047210 */ /* 0x020fe20007ffe004 */
[----:B------:R-:W-:-:S03]  /*28e0*/  IMAD.MOV.U32 R11, RZ, RZ, 0x1000 ;  /* 0x00001000ff0b7424 */ /* 0x000fc600078e00ff */
[----:B------:R-:W-:-:S04]  /*28f0*/  IADD3 R4, PT, PT, R13, R12, R4 ;  /* 0x0000000c0d047210 */ /* 0x000fc80007ffe004 */
[----:B------:R-:W-:-:S04]  /*2900*/  IADD3 R4, PT, PT, R15, R14, R4 ;  /* 0x0000000e0f047210 */ /* 0x000fc80007ffe004 */
[----:B------:R-:W-:-:S05]  /*2910*/  IADD3 R17, PT, PT, R17, R16, R4 ;  /* 0x0000001011117210 */ /* 0x000fca0007ffe004 */
[----:B------:R-:W-:Y:S01]  /*2920*/  IMAD.IADD R8, R18, 0x1, R17 ;  /* 0x0000000112087824 */ /* 0x000fe200078e0211 */
[----:B------:R-:W-:Y:S06]  /*2930*/  @!P0 BRA `(.L_x_44) ;  /* 0x00000000008c8947 */ /* 0x000fec0003800000 */
[----:B------:R-:W0:Y:S01]  /*2940*/  LDC R7, c[0x0][0x390] ;  /* 0x0000e400ff077b82 */ /* 0x000e220000000800 */
[----:B------:R-:W-:Y:S02]  /*2950*/  VIADD R6, R20, 0xfffff000 ;  /* 0xfffff00014067836 */ /* 0x000fe40000000000 */
[----:B------:R-:W-:-:S07]  /*2960*/  IMAD.MOV.U32 R11, RZ, RZ, 0x1000 ;  /* 0x00001000ff0b7424 */ /* 0x000fce00078e00ff */
.L_x_46:
[----:B------:R-:W-:-:S05]  /*2970*/  IMAD.WIDE R4, R11, 0x4, R2 ;  /* 0x000000040b047825 */ /* 0x000fca00078e0202 */
        /* <DEDUP_REMOVED lines=16> */
[----:B--2---:R-:W-:-:S04]  /*2a80*/  IADD3 R18, PT, PT, R18, R19, R8 ;  /* 0x0000001312127210 */ /* 0x004fc80007ffe008 */
[----:B---3--:R-:W-:Y:S01]  /*2a90*/  IADD3 R18, PT, PT, R21, R20, R18 ;  /* 0x0000001415127210 */ /* 0x008fe20007ffe012 */
[----:B0-----:R-:W-:-:S04]  /*2aa0*/  IMAD.MOV.U32 R20, RZ, RZ, R7 ;  /* 0x000000ffff147224 */ /* 0x001fc800078e0007 */
[----:B------:R-:W-:Y:S01]  /*2ab0*/  IMAD.IADD R8, R20, 0x1, -R11 ;  /* 0x0000000114087824 */ /* 0x000fe200078e0a0b */
[----:B----4-:R-:W-:-:S04]  /*2ac0*/  IADD3 R18, PT, PT, R23, R22, R18 ;  /* 0x0000001617127210 */ /* 0x010fc80007ffe012 */
[----:B------:R-:W-:Y:S02]  /*2ad0*/  ISETP.GE.AND P0, PT, R8, 0x1000, PT ;  /* 0x000010000800780c */ /* 0x000fe40003f06270 */
[----:B-----5:R-:W-:-:S04]  /*2ae0*/  IADD3 R18, PT, PT, R25, R24, R18 ;  /* 0x0000001819127210 */ /* 0x020fc80007ffe012 */
[----:B------:R-:W-:-:S04]  /*2af0*/  IADD3 R14, PT, PT, R14, R17, R18 ;  /* 0x000000110e0e7210 */ /* 0x000fc80007ffe012 */
[----:B------:R-:W-:-:S04]  /*2b00*/  IADD3 R12, PT, PT, R15, R12, R14 ;  /* 0x0000000c0f0c7210 */ /* 0x000fc80007ffe00e */
[----:B------:R-:W-:-:S04]  /*2b10*/  IADD3 R10, PT, PT, R10, R13, R12 ;  /* 0x0000000d0a0a7210 */ /* 0x000fc80007ffe00c */
[----:B------:R-:W-:Y:S01]  /*2b20*/  IADD3 R8, PT, PT, R16, R9, R10 ;  /* 0x0000000910087210 */ /* 0x000fe20007ffe00a */
[----:B------:R-:W-:Y:S06]  /*2b30*/  @!P0 BRA `(.L_x_45) ;  /* 0x0000000400fc8947 */ /* 0x000fec0003800000 */
[----:B------:R-:W-:-:S05]  /*2b40*/  VIADD R11, R11, 0x1000 ;  /* 0x000010000b0b7836 */ /* 0x000fca0000000000 */
[----:B------:R-:W-:-:S13]  /*2b50*/  ISETP.GT.AND P0, PT, R11, R6, PT ;  /* 0x000000060b00720c */ /* 0x000fda0003f04270 */
[----:B------:R-:W-:Y:S05]  /*2b60*/  @!P0 BRA `(.L_x_46) ;  /* 0xfffffffc00808947 */ /* 0x000fea000383ffff */
.L_x_44:
        /* <DEDUP_REMOVED lines=20> */
.L_x_50:
        /* <DEDUP_REMOVED lines=8> */
.L_x_49:
[----:B------:R-:W-:Y:S05]  /*2d30*/  BSYNC.RECONVERGENT B2 ;  /* 0x0000000000027941 */ /* 0x000fea0003800200 */
.L_x_48:
        /* <DEDUP_REMOVED lines=16> */
.L_x_53:
        /* <DEDUP_REMOVED lines=20> */
[----:B------:R-:W5:Y:S04]  /*2f80*/  LDG.E.CONSTANT R22, desc[UR6][R2.64+0x2400] ;  /* 0x0024000602167981 */ /* 0x000f68000c1e9900 */
[----:B------:R0:W5:Y:S04]  /*2f90*/  LDG.E.CONSTANT R5, desc[UR6][R4.64] ;  /* 0x0000000604057981 */ /* 0x000168000c1e9900 */
        /* <DEDUP_REMOVED lines=17> */
.L_x_52:
[----:B------:R-:W-:Y:S05]  /*30b0*/  BSYNC.RECONVERGENT B2 ;  /* 0x0000000000027941 */ /* 0x000fea0003800200 */
.L_x_51:
        /* <DEDUP_REMOVED lines=10> */
[----:B------:R-:W5:Y:S01]  /*3160*/  LDG.E.CONSTANT R16, desc[UR6][R2.64+0x1400] ;  /* 0x0014000602107981 */ /* 0x000f62000c1e9900 */
[----:B0-----:R-:W-:-:S04]  /*3170*/  IMAD.WIDE.U32 R4, R11, 0x4, R6 ;  /* 0x000000040b047825 */ /* 0x001fc800078e0006 */
[----:B------:R-:W-:Y:S02]  /*3180*/  IMAD.WIDE.U32 R6, R13, 0x4, R6 ;  /* 0x000000040d067825 */ /* 0x000fe400078e0006 */
[----:B------:R0:W2:Y:S04]  /*3190*/  LDG.E.CONSTANT R5, desc[UR6][R4.64] ;  /* 0x0000000604057981 */ /* 0x0000a8000c1e9900 */
[----:B------:R1:W3:Y:S04]  /*31a0*/  LDG.E.CONSTANT R13, desc[UR6][R2.64] ;  /* 0x00000006020d7981 */ /* 0x0002e8000c1e9900 */
[----:B------:R-:W4:Y:S01]  /*31b0*/  LDG.E.CONSTANT R7, desc[UR6][R6.64] ;  /* 0x0000000606077981 */ /* 0x000f22000c1e9900 */
[----:B0-----:R-:W-:Y:S01]  /*31c0*/  IADD3 R4, P1, PT, R2, 0x2000, RZ ;  /* 0x0000200002047810 */ /* 0x001fe20007f3e0ff */
[----:B------:R-:W-:Y:S01]  /*31d0*/  VIADD R10, R10, 0x800 ;  /* 0x000008000a0a7836 */ /* 0x000fe20000000000 */
[----:B------:R-:W-:Y:S01]  /*31e0*/  PLOP3.LUT P0, PT, PT, PT, PT, 0x8, 0x80 ;  /* 0x000000000080781c */ /* 0x000fe20003f0e170 */
[----:B------:R-:W-:-:S02]  /*31f0*/  VIADD R11, R11, 0x800 ;  /* 0x000008000b0b7836 */ /* 0x000fc40000000000 */
[----:B-1----:R-:W-:Y:S01]  /*3200*/  IMAD.MOV.U32 R2, RZ, RZ, R4 ;  /* 0x000000ffff027224 */ /* 0x002fe200078e0004 */
[----:B--2---:R-:W-:-:S04]  /*3210*/  IADD3 R12, PT, PT, R12, R5, R8 ;  /* 0x000000050c0c7210 */ /* 0x004fc80007ffe008 */
[----:B---3--:R-:W-:Y:S01]  /*3220*/  IADD3 R12, PT, PT, R14, R13, R12 ;  /* 0x0000000d0e0c7210 */ /* 0x008fe20007ffe00c */
[----:B------:R-:W-:-:S03]  /*3230*/  IMAD.X R5, RZ, RZ, R3, P1 ;  /* 0x000000ffff057224 */ /* 0x000fc600008e0603 */
[----:B----4-:R-:W-:Y:S01]  /*3240*/  IADD3 R12, PT, PT, R15, R7, R12 ;  /* 0x000000070f0c7210 */ /* 0x010fe20007ffe00c */
[----:B------:R-:W-:-:S03]  /*3250*/  IMAD.MOV.U32 R3, RZ, RZ, R5 ;  /* 0x000000ffff037224 */ /* 0x000fc600078e0005 */
[----:B-----5:R-:W-:-:S07]  /*3260*/  IADD3 R8, PT, PT, R16, R17, R12 ;  /* 0x0000001110087210 */ /* 0x020fce0007ffe00c */
.L_x_55:
[----:B------:R-:W-:Y:S05]  /*3270*/  BSYNC.RECONVERGENT B2 ;  /* 0x0000000000027941 */ /* 0x000fea0003800200 */
.L_x_54:
        /* <DEDUP_REMOVED lines=10> */
.L_x_47:
[----:B------:R-:W-:Y:S05]  /*3320*/  BSYNC.RECONVERGENT B1 ;  /* 0x0000000000017941 */ /* 0x000fea0003800200 */
.L_x_45:
        /* <DEDUP_REMOVED lines=13> */
[----:B0-----:R-:W-:Y:S05]  /*3400*/  @P0 BRA `(.L_x_17) ;  /* 0x0000000000280947 */ /* 0x001fea0003800000 */
        /* <DEDUP_REMOVED lines=9> */
[----:B------:R-:W-:-:S07]  /*34a0*/  IMAD.IADD R3, R0, 0x1, R9 ;  /* 0x0000000100037824 */ /* 0x000fce00078e0209 */
.L_x_17:
[----:B------:R-:W-:Y:S05]  /*34b0*/  BSYNC.RECONVERGENT B0 ;  /* 0x0000000000007941 */ /* 0x000fea0003800200 */
.L_x_1:
[----:B------:R-:W-:Y:S05]  /*34c0*/  @P0 EXIT ;  /* 0x000000000000094d */ /* 0x000fea0003800000 */
[----:B0-----:R-:W0:Y:S01]  /*34d0*/  LDC.64 R4, c[0x0][0x388] ;  /* 0x0000e200ff047b82 */ /* 0x001e220000000a00 */
[----:B------:R-:W1:Y:S02]  /*34e0*/  LDCU UR4, c[0x0][0x398] ;  /* 0x00007300ff0477ac */ /* 0x000e640008000800 */
[----:B-1----:R-:W-:-:S05]  /*34f0*/  VIADD R3, R3, UR4 ;  /* 0x0000000403037c36 */ /* 0x002fca0008000000 */
[----:B0-----:R-:W-:Y:S01]  /*3500*/  STG.E desc[UR6][R4.64], R3 ;  /* 0x0000000304007986 */ /* 0x001fe2000c101906 */
[----:B------:R-:W-:Y:S05]  /*3510*/  EXIT ;  /* 0x000000000000794d */ /* 0x000fea0003800000 */
.L_x_56:
[----:B------:R-:W-:-:S00]  /*3520*/  BRA `(.L_x_56) ;  /* 0xfffffffc00fc7947 */ /* 0x000fc0000383ffff */
[----:B------:R-:W-:-:S00]  /*3530*/  NOP ;  /* 0x0000000000007918 */ /* 0x000fc00000000000 */
        /* <DEDUP_REMOVED lines=12> */
.L_x_172:


//--------------------- .text._ZN3cub18CUB_300001_SM_10006detail6reduce18DeviceReduceKernelINS2_10policy_hubIiyN4cuda3std3__44plusIvEEE10Policy1000EPKiyS9_iNS7_10__identityEEEvT0_PT3_T1_NS0_13GridEvenShareISI_EET2_T4_ --------------------------
	.section	.text._ZN3cub18CUB_300001_SM_10006detail6reduce18DeviceReduceKernelINS2_10policy_hubIiyN4cuda3std3__44plusIvEEE10Policy1000EPKiyS9_iNS7_10__identityEEEvT0_PT3_T1_NS0_13GridEvenShareISI_EET2_T4_,"ax",@progbits
	.align	128
        .global         _ZN3cub18CUB_300001_SM_10006detail6reduce18DeviceReduceKernelINS2_10policy_hubIiyN4cuda3std3__44plusIvEEE10Policy1000EPKiyS9_iNS7_10__identityEEEvT0_PT3_T1_NS0_13GridEvenShareISI_EET2_T4_
        .type           _ZN3cub18CUB_300001_SM_10006detail6reduce18DeviceReduceKernelINS2_10policy_hubIiyN4cuda3std3__44plusIvEEE10Policy1000EPKiyS9_iNS7_10__identityEEEvT0_PT3_T1_NS0_13GridEvenShareISI_EET2_T4_,@function
        .size           _ZN3cub18CUB_300001_SM_10006detail6reduce18DeviceReduceKernelINS2_10policy_hubIiyN4cuda3std3__44plusIvEEE10Policy1000EPKiyS9_iNS7_10__identityEEEvT0_PT3_T1_NS0_13GridEvenShareISI_EET2_T4_,(.L_x_173 - _ZN3cub18CUB_300001_SM_10006detail6reduce18DeviceReduceKernelINS2_10policy_hubIiyN4cuda3std3__44plusIvEEE10Policy1000EPKiyS9_iNS7_10__identityEEEvT0_PT3_T1_NS0_13GridEvenShareISI_EET2_T4_)
        .other          _ZN3cub18CUB_300001_SM_10006detail6reduce18DeviceReduceKernelINS2_10policy_hubIiyN4cuda3std3__44plusIvEEE10Policy1000EPKiyS9_iNS7_10__identityEEEvT0_PT3_T1_NS0_13GridEvenShareISI_EET2_T4_,@"STO_CUDA_ENTRY STV_DEFAULT"
_ZN3cub18CUB_300001_SM_10006detail6reduce18DeviceReduceKernelINS2_10policy_hubIiyN4cuda3std3__44plusIvEEE10Policy1000EPKiyS9_iNS7_10__identityEEEvT0_PT3_T1_NS0_13GridEvenShareISI_EET2_T4_:
.text._ZN3cub18CUB_300001_SM_10006detail6reduce18DeviceReduceKernelINS2_10policy_hubIiyN4cuda3std3__44plusIvEEE10Policy1000EPKiyS9_iNS7_10__identityEEEvT0_PT3_T1_NS0_13GridEvenShareISI_EET2_T4_:
[----:B------:R-:W-:Y:S01]  /*0000*/  LDC R1, c[0x0][0x37c] ;  /* 0x0000df00ff017b82 */ /* 0x000fe20000000800 */
[----:B------:R-:W0:Y:S07]  /*0010*/  LDCU UR10, c[0x0][0x380] ;  /* 0x00007000ff0a77ac */ /* 0x000e2e0008000800 */
[----:B------:R-:W1:Y:S01]  /*0020*/  S2UR UR15, SR_CTAID.X ;  /* 0x00000000000f79c3 */ /* 0x000e620000002500 */
[----:B------:R-:W-:Y:S01]  /*0030*/  BSSY.RECONVERGENT B0, `(.L_x_57) ;  /* 0x00003b3000007945 */ /* 0x000fe20003800200 */
[----:B------:R-:W2:Y:S01]  /*0040*/  LDCU UR5, c[0x0][0x3c0] ;  /* 0x00007800ff0577ac */ /* 0x000ea20008000800 */
[----:B------:R-:W3:Y:S01]  /*0050*/  LDCU.64 UR12, c[0x0][0x358] ;  /* 0x00006b00ff0c77ac */ /* 0x000ee20008000a00 */
[----:B0-----:R-:W-:-:S02]  /*0060*/  ULOP3.LUT UP0, URZ, UR10, 0xf, URZ, 0xc0, !UPT ;  /* 0x0000000f0aff7892 */ /* 0x001fc4000f80c0ff */
[----:B--2---:R-:W-:Y:S02]  /*0070*/  USHF.L.U32 UR5, UR5, 0xc, URZ ;  /* 0x0000000c05057899 */ /* 0x004fe400080006ff */
[----:B-1----:R-:W-:Y:S02]  /*0080*/  USHF.L.U32 UR4, UR15, 0xc, URZ ;  /* 0x0000000c0f047899 */ /* 0x002fe400080006ff */
[----:B------:R-:W-:-:S03]  /*0090*/  USHF.R.S32.HI UR6, URZ, 0x1f, UR5 ;  /* 0x0000001fff067899 */ /* 0x000fc60008011405 */
[----:B---3--:R-:W-:Y:S09]  /*00a0*/  BRA.U UP0, `(.L_x_58) ;  /* 0x0000001d00207547 */ /* 0x008ff2000b800000 */
[----:B------:R-:W0:Y:S02]  /*00b0*/  LDCU.64 UR8, c[0x0][0x3b8] ;  /* 0x00007700ff0877ac */ /* 0x000e240008000a00 */
[----:B0-----:R-:W-:Y:S02]  /*00c0*/  IMAD.U32 R2, RZ, RZ, UR8 ;  /* 0x00000008ff027e24 */ /* 0x001fe4000f8e00ff */
[----:B------:R-:W-:-:S03]  /*00d0*/  IMAD.U32 R3, RZ, RZ, UR9 ;  /* 0x00000009ff037e24 */ /* 0x000fc6000f8e00ff */
[----:B------:R-:W-:-:S04]  /*00e0*/  IADD3 R21, P1, PT, R2, -UR4, RZ ;  /* 0x8000000402157c10 */ /* 0x000fc8000ff3e0ff */
[----:B------:R-:W-:Y:S02]  /*00f0*/  ISETP.GT.U32.AND P0, PT, R21, 0xfff, PT ;  /* 0x00000fff1500780c */ /* 0x000fe40003f04070 */
[----:B------:R-:W-:-:S04]  /*0100*/  IADD3.X R20, PT, PT, R3, -0x1, RZ, P1, !PT ;  /* 0xffffffff03147810 */ /* 0x000fc80000ffe4ff */
[----:B------:R-:W-:-:S13]  /*0110*/  ISETP.GT.U32.AND.EX P0, PT, R20, RZ, PT, P0 ;  /* 0x000000ff1400720c */ /* 0x000fda0003f04100 */
[----:B------:R-:W-:Y:S05]  /*0120*/  @P0 BRA `(.L_x_59) ;  /* 0x0000000c00b00947 */ /* 0x000fea0003800000 */
[----:B------:R-:W0:Y:S01]  /*0130*/  S2R R9, SR_TID.X ;  /* 0x0000000000097919 */ /* 0x000e220000002100 */
[----:B------:R-:W-:Y:S01]  /*0140*/  VIADD R0, R2, -UR4 ;  /* 0x8000000402007c36 */ /* 0x000fe20008000000 */
[----:B------:R-:W1:Y:S01]  /*0150*/  LDCU UR6, c[0x0][0x384] ;  /* 0x00007080ff0677ac */ /* 0x000e620008000800 */
[----:B------:R-:W-:Y:S01]  /*0160*/  BSSY.RECONVERGENT B1, `(.L_x_60) ;  /* 0x000000a000017945 */ /* 0x000fe20003800200 */
[----:B------:R-:W-:Y:S02]  /*0170*/  IMAD.MOV.U32 R8, RZ, RZ, RZ ;  /* 0x000000ffff087224 */ /* 0x000fe400078e00ff */
[----:B0-----:R-:W-:Y:S01]  /*0180*/  ISETP.GE.AND P0, PT, R9, R0, PT ;  /* 0x000000000900720c */ /* 0x001fe20003f06270 */
[----:B------:R-:W-:-:S12]  /*0190*/  IMAD.MOV.U32 R11, RZ, RZ, R9 ;  /* 0x000000ffff0b7224 */ /* 0x000fd800078e0009 */
[----:B-1----:R-:W-:Y:S05]  /*01a0*/  @P0 BRA `(.L_x_61) ;  /* 0x0000000000140947 */ /* 0x002fea0003800000 */
[----:B------:R-:W0:Y:S01]  /*01b0*/  LDC.64 R4, c[0x0][0x380] ;  /* 0x0000e000ff047b82 */ /* 0x000e220000000a00 */
[----:B------:R-:W-:-:S04]  /*01c0*/  VIADD R3, R9, UR4 ;  /* 0x0000000409037c36 */ /* 0x000fc80008000000 */
[----:B0-----:R-:W-:-:S05]  /*01d0*/  IMAD.WIDE.U32 R4, R3, 0x4, R4 ;  /* 0x0000000403047825 */ /* 0x001fca00078e0004 */
[----:B------:R0:W5:Y:S01]  /*01e0*/  LDG.E.CONSTANT R8, desc[UR12][R4.64] ;  /* 0x0000000c04087981 */ /* 0x000162000c1e9900 */
[----:B------:R-:W-:-:S07]  /*01f0*/  VIADD R11, R9, 0x100 ;  /* 0x00000100090b7836 */ /* 0x000fce0000000000 */
.L_x_61:
[----:B------:R-:W-:Y:S05]  /*0200*/  BSYNC.RECONVERGENT B1 ;  /* 0x0000000000017941 */ /* 0x000fea0003800200 */
.L_x_60:
[----:B------:R-:W-:Y:S01]  /*0210*/  ISETP.GE.AND P0, PT, R11, R0, PT ;  /* 0x000000000b00720c */ /* 0x000fe20003f06270 */
[----:B------:R-:W-:-:S12]  /*0220*/  BSSY.RECONVERGENT B1, `(.L_x_62) ;  /* 0x000007e000017945 */ /* 0x000fd80003800200 */
[----:B------:R-:W-:Y:S05]  /*0230*/  @P0 BRA `(.L_x_63) ;  /* 0x0000000400f00947 */ /* 0x000fea0003800000 */
[----:B------:R-:W-:Y:S01]  /*0240*/  LOP3.LUT R3, RZ, R11, RZ, 0x33, !PT ;  /* 0x0000000bff037212 */ /* 0x000fe200078e33ff */
[----:B------:R-:W-:Y:S04]  /*0250*/  BSSY.RECONVERGENT B2, `(.L_x_64) ;  /* 0x0000019000027945 */ /* 0x000fe80003800200 */
[----:B------:R-:W-:-:S04]  /*0260*/  IMAD.IADD R2, R3, 0x1, R2 ;  /* 0x0000000103027824 */ /* 0x000fc800078e0202 */
[C---:B0-----:R-:W-:Y:S01]  /*0270*/  VIADD R4, R2.reuse, -UR4 ;  /* 0x8000000402047c36 */ /* 0x041fe20008000000 */
[----:B------:R-:W-:-:S04]  /*0280*/  LOP3.LUT R3, R2, 0x300, RZ, 0xc0, !PT ;  /* 0x0000030002037812 */ /* 0x000fc800078ec0ff */
[----:B------:R-:W-:Y:S02]  /*0290*/  ISETP.NE.AND P1, PT, R3, 0x300, PT ;  /* 0x000003000300780c */ /* 0x000fe40003f25270 */
[----:B------:R-:W-:-:S11]  /*02a0*/  ISETP.GE.U32.AND P0, PT, R4, 0x300, PT ;  /* 0x000003000400780c */ /* 0x000fd60003f06070 */
[----:B------:R-:W-:Y:S05]  /*02b0*/  @!P1 BRA `(.L_x_65) ;  /* 0x0000000000489947 */ /* 0x000fea0003800000 */
[----:B------:R-:W0:Y:S01]  /*02c0*/  LDCU UR5, c[0x0][0x384] ;  /* 0x00007080ff0577ac */ /* 0x000e220008000800 */
[----:B------:R-:W-:Y:S02]  /*02d0*/  IADD3 R6, P1, PT, R11, UR4, RZ ;  /* 0x000000040b067c10 */ /* 0x000fe4000ff3e0ff */
[----:B------:R-:W-:Y:S02]  /*02e0*/  LEA.HI R2, R2, 0x1, RZ, 0x18 ;  /* 0x0000000102027811 */ /* 0x000fe400078fc0ff */
[----:B------:R-:W-:Y:S01]  /*02f0*/  LEA R5, P2, R6, UR10, 0x2 ;  /* 0x0000000a06057c11 */ /* 0x000fe2000f8410ff */
[----:B------:R-:W-:Y:S01]  /*0300*/  IMAD.X R3, RZ, RZ, RZ, P1 ;  /* 0x000000ffff037224 */ /* 0x000fe200008e06ff */
[----:B------:R-:W-:-:S05]  /*0310*/  LOP3.LUT R2, R2, 0x3, RZ, 0xc0, !PT ;  /* 0x0000000302027812 */ /* 0x000fca00078ec0ff */
[----:B------:R-:W-:Y:S01]  /*0320*/  IMAD.MOV R4, RZ, RZ, -R2 ;  /* 0x000000ffff047224 */ /* 0x000fe200078e0a02 */
[----:B0-----:R-:W-:-:S07]  /*0330*/  LEA.HI.X R6, R6, UR5, R3, 0x2, P2 ;  /* 0x0000000506067c11 */ /* 0x001fce00090f1403 */
.L_x_66:
[----:B------:R-:W-:Y:S02]  /*0340*/  IMAD.MOV.U32 R3, RZ, RZ, R6 ;  /* 0x000000ffff037224 */ /* 0x000fe400078e0006 */
[----:B------:R-:W-:-:S05]  /*0350*/  IMAD.MOV.U32 R2, RZ, RZ, R5 ;  /* 0x000000ffff027224 */ /* 0x000fca00078e0005 */
[----:B------:R-:W2:Y:S01]  /*0360*/  LDG.E.CONSTANT R3, desc[UR12][R2.64] ;  /* 0x0000000c02037981 */ /* 0x000ea2000c1e9900 */
[----:B------:R-:W-:Y:S01]  /*0370*/  VIADD R4, R4, 0x1 ;  /* 0x0000000104047836 */ /* 0x000fe20000000000 */
[----:B------:R-:W-:Y:S01]  /*0380*/  IADD3 R5, P2, PT, R5, 0x400, RZ ;  /* 0x0000040005057810 */ /* 0x000fe20007f5e0ff */
[----:B------:R-:W-:-:S03]  /*0390*/  VIADD R11, R11, 0x100 ;  /* 0x000001000b0b7836 */ /* 0x000fc60000000000 */
[----:B------:R-:W-:Y:S01]  /*03a0*/  ISETP.NE.AND P1, PT, R4, RZ, PT ;  /* 0x000000ff0400720c */ /* 0x000fe20003f25270 */
[----:B------:R-:W-:Y:S02]  /*03b0*/  IMAD.X R6, RZ, RZ, R6, P2 ;  /* 0x000000ffff067224 */ /* 0x000fe400010e0606 */
[----:B--2--5:R-:W-:-:S10]  /*03c0*/  IMAD.IADD R8, R3, 0x1, R8 ;  /* 0x0000000103087824 */ /* 0x024fd400078e0208 */
[----:B------:R-:W-:Y:S05]  /*03d0*/  @P1 BRA `(.L_x_66) ;  /* 0xfffffffc00d81947 */ /* 0x000fea000383ffff */
.L_x_65:
[----:B------:R-:W-:Y:S05]  /*03e0*/  BSYNC.RECONVERGENT B2 ;  /* 0x0000000000027941 */ /* 0x000fea0003800200 */
.L_x_64:
        /* <DEDUP_REMOVED lines=8> */
.L_x_69:
[C---:B------:R-:W-:Y:S01]  /*0470*/  IADD3 R5, P1, PT, R11.reuse, UR4, RZ ;  /* 0x000000040b057c10 */ /* 0x040fe2000ff3e0ff */
[----:B------:R-:W-:-:S03]  /*0480*/  VIADD R2, R11, 0x400 ;  /* 0x000004000b027836 */ /* 0x000fc60000000000 */
[----:B------:R-:W-:Y:S02]  /*0490*/  LEA.HI.X.SX32 R12, R11, RZ, 0x1, P1 ;  /* 0x000000ff0b0c7211 */ /* 0x000fe400008f0eff */
[C---:B------:R-:W-:Y:S02]  /*04a0*/  LEA R16, P1, R5.reuse, UR10, 0x2 ;  /* 0x0000000a05107c11 */ /* 0x040fe4000f8210ff */
[C---:B------:R-:W-:Y:S02]  /*04b0*/  IADD3 R3, P2, PT, R2.reuse, UR4, RZ ;  /* 0x0000000402037c10 */ /* 0x040fe4000ff5e0ff */
[----:B------:R-:W-:Y:S02]  /*04c0*/  LEA.HI.X R17, R5, UR6, R12, 0x2, P1 ;  /* 0x0000000605117c11 */ /* 0x000fe400088f140c */
[----:B------:R-:W-:Y:S01]  /*04d0*/  LEA.HI.X.SX32 R4, R2, RZ, 0x1, P2 ;  /* 0x000000ff02047211 */ /* 0x000fe200010f0eff */
[----:B------:R-:W-:Y:S01]  /*04e0*/  VIADD R2, R11, 0x800 ;  /* 0x000008000b027836 */ /* 0x000fe20000000000 */
[C---:B------:R-:W-:Y:S01]  /*04f0*/  LEA R6, P2, R3.reuse, UR10, 0x2 ;  /* 0x0000000a03067c11 */ /* 0x040fe2000f8410ff */
[----:B------:R-:W2:Y:S03]  /*0500*/  LDG.E.CONSTANT R14, desc[UR12][R16.64] ;  /* 0x0000000c100e7981 */ /* 0x000ea6000c1e9900 */
[----:B------:R-:W-:Y:S01]  /*0510*/  LEA.HI.X R7, R3, UR6, R4, 0x2, P2 ;  /* 0x0000000603077c11 */ /* 0x000fe200090f1404 */
[----:B------:R-:W2:Y:S01]  /*0520*/  LDG.E.CONSTANT R15, desc[UR12][R16.64+0x400] ;  /* 0x0004000c100f7981 */ /* 0x000ea2000c1e9900 */
[----:B------:R-:W-:Y:S01]  /*0530*/  IADD3 R3, P1, PT, R2, UR4, RZ ;  /* 0x0000000402037c10 */ /* 0x000fe2000ff3e0ff */
[----:B------:R-:W-:-:S02]  /*0540*/  VIADD R4, R11, 0xc00 ;  /* 0x00000c000b047836 */ /* 0x000fc40000000000 */
[----:B------:R-:W3:Y:S01]  /*0550*/  LDG.E.CONSTANT R12, desc[UR12][R16.64+0x800] ;  /* 0x0008000c100c7981 */ /* 0x000ee2000c1e9900 */
[----:B------:R-:W-:-:S03]  /*0560*/  LEA.HI.X.SX32 R20, R2, RZ, 0x1, P1 ;  /* 0x000000ff02147211 */ /* 0x000fc600008f0eff */
[----:B------:R-:W3:Y:S01]  /*0570*/  LDG.E.CONSTANT R21, desc[UR12][R16.64+0xc00] ;  /* 0x000c000c10157981 */ /* 0x000ee2000c1e9900 */
[----:B------:R-:W-:-:S03]  /*0580*/  LEA R2, P1, R3, UR10, 0x2 ;  /* 0x0000000a03027c11 */ /* 0x000fc6000f8210ff */
[----:B------:R-:W4:Y:S01]  /*0590*/  LDG.E.CONSTANT R19, desc[UR12][R6.64] ;  /* 0x0000000c06137981 */ /* 0x000f22000c1e9900 */
[----:B------:R-:W-:-:S03]  /*05a0*/  IADD3 R5, P2, PT, R4, UR4, RZ ;  /* 0x0000000404057c10 */ /* 0x000fc6000ff5e0ff */
[----:B------:R-:W4:Y:S01]  /*05b0*/  LDG.E.CONSTANT R18, desc[UR12][R6.64+0x400] ;  /* 0x0004000c06127981 */ /* 0x000f22000c1e9900 */
[----:B------:R-:W-:-:S03]  /*05c0*/  LEA.HI.X R3, R3, UR6, R20, 0x2, P1 ;  /* 0x0000000603037c11 */ /* 0x000fc600088f1414 */
[----:B------:R-:W4:Y:S01]  /*05d0*/  LDG.E.CONSTANT R13, desc[UR12][R6.64+0x800] ;  /* 0x0008000c060d7981 */ /* 0x000f22000c1e9900 */
[----:B------:R-:W-:-:S03]  /*05e0*/  LEA.HI.X.SX32 R24, R4, RZ, 0x1, P2 ;  /* 0x000000ff04187211 */ /* 0x000fc600010f0eff */
[----:B------:R-:W4:Y:S01]  /*05f0*/  LDG.E.CONSTANT R20, desc[UR12][R6.64+0xc00] ;  /* 0x000c000c06147981 */ /* 0x000f22000c1e9900 */
[----:B------:R-:W-:-:S03]  /*0600*/  LEA R4, P1, R5, UR10, 0x2 ;  /* 0x0000000a05047c11 */ /* 0x000fc6000f8210ff */
[----:B------:R-:W4:Y:S01]  /*0610*/  LDG.E.CONSTANT R22, desc[UR12][R2.64] ;  /* 0x0000000c02167981 */ /* 0x000f22000c1e9900 */
[----:B------:R-:W-:-:S03]  /*0620*/  LEA.HI.X R5, R5, UR6, R24, 0x2, P1 ;  /* 0x0000000605057c11 */ /* 0x000fc600088f1418 */
        /* <DEDUP_REMOVED lines=18> */
.L_x_68:
[----:B------:R-:W-:Y:S05]  /*0750*/  BSYNC.RECONVERGENT B2 ;  /* 0x0000000000027941 */ /* 0x000fea0003800200 */
.L_x_67:
[----:B------:R-:W-:Y:S01]  /*0760*/  IMAD.IADD R2, R0, 0x1, -R11 ;  /* 0x0000000100027824 */ /* 0x000fe200078e0a0b */
[----:B------:R-:W-:Y:S04]  /*0770*/  BSSY.RECONVERGENT B2, `(.L_x_70) ;  /* 0x000001b000027945 */ /* 0x000fe80003800200 */
[----:B------:R-:W-:-:S13]  /*0780*/  ISETP.GT.AND P1, PT, R2, 0x400, PT ;  /* 0x000004000200780c */ /* 0x000fda0003f24270 */
[----:B------:R-:W-:Y:S05]  /*0790*/  @!P1 BRA `(.L_x_71) ;  /* 0x0000000000609947 */ /* 0x000fea0003800000 */
[----:B------:R-:W0:Y:S01]  /*07a0*/  LDCU UR5, c[0x0][0x384] ;  /* 0x00007080ff0577ac */ /* 0x000e220008000800 */
[C---:B------:R-:W-:Y:S01]  /*07b0*/  IADD3 R6, P0, PT, R11.reuse, UR4, RZ ;  /* 0x000000040b067c10 */ /* 0x040fe2000ff1e0ff */
[----:B------:R-:W-:-:S03]  /*07c0*/  VIADD R2, R11, 0x400 ;  /* 0x000004000b027836 */ /* 0x000fc60000000000 */
[----:B------:R-:W-:Y:S02]  /*07d0*/  LEA.HI.X.SX32 R5, R11, RZ, 0x1, P0 ;  /* 0x000000ff0b057211 */ /* 0x000fe400000f0eff */
[----:B------:R-:W-:Y:S02]  /*07e0*/  LEA R4, P1, R6, UR10, 0x2 ;  /* 0x0000000a06047c11 */ /* 0x000fe4000f8210ff */
[----:B------:R-:W-:-:S04]  /*07f0*/  IADD3 R3, P0, PT, R2, UR4, RZ ;  /* 0x0000000402037c10 */ /* 0x000fc8000ff1e0ff */
[----:B------:R-:W-:Y:S02]  /*0800*/  LEA.HI.X.SX32 R10, R2, RZ, 0x1, P0 ;  /* 0x000000ff020a7211 */ /* 0x000fe400000f0eff */
[C---:B------:R-:W-:Y:S02]  /*0810*/  LEA R2, P0, R3.reuse, UR10, 0x2 ;  /* 0x0000000a03027c11 */ /* 0x040fe4000f8010ff */
[----:B0-----:R-:W-:Y:S02]  /*0820*/  LEA.HI.X R5, R6, UR5, R5, 0x2, P1 ;  /* 0x0000000506057c11 */ /* 0x001fe400088f1405 */
[----:B------:R-:W-:-:S03]  /*0830*/  LEA.HI.X R3, R3, UR5, R10, 0x2, P0 ;  /* 0x0000000503037c11 */ /* 0x000fc600080f140a */
[----:B------:R-:W2:Y:S04]  /*0840*/  LDG.E.CONSTANT R7, desc[UR12][R4.64] ;  /* 0x0000000c04077981 */ /* 0x000ea8000c1e9900 */
        /* <DEDUP_REMOVED lines=13> */
.L_x_71:
[----:B------:R-:W-:Y:S05]  /*0920*/  BSYNC.RECONVERGENT B2 ;  /* 0x0000000000027941 */ /* 0x000fea0003800200 */
.L_x_70:
[----:B------:R-:W-:-:S13]  /*0930*/  ISETP.LT.OR P0, PT, R11, R0, P0 ;  /* 0x000000000b00720c */ /* 0x000fda0000701670 */
[----:B------:R-:W-:Y:S05]  /*0940*/  @!P0 BRA `(.L_x_63) ;  /* 0x00000000002c8947 */ /* 0x000fea0003800000 */
[----:B------:R-:W0:Y:S01]  /*0950*/  LDCU UR5, c[0x0][0x384] ;  /* 0x00007080ff0577ac */ /* 0x000e220008000800 */
[----:B------:R-:W-:-:S04]  /*0960*/  IADD3 R3, P0, PT, R11, UR4, RZ ;  /* 0x000000040b037c10 */ /* 0x000fc8000ff1e0ff */
[----:B------:R-:W-:Y:S02]  /*0970*/  LEA.HI.X.SX32 R4, R11, RZ, 0x1, P0 ;  /* 0x000000ff0b047211 */ /* 0x000fe400000f0eff */
[----:B------:R-:W-:-:S04]  /*0980*/  LEA R2, P0, R3, UR10, 0x2 ;  /* 0x0000000a03027c11 */ /* 0x000fc8000f8010ff */
[----:B0-----:R-:W-:-:S05]  /*0990*/  LEA.HI.X R3, R3, UR5, R4, 0x2, P0 ;  /* 0x0000000503037c11 */ /* 0x001fca00080f1404 */
[----:B------:R-:W2:Y:S04]  /*09a0*/  LDG.E.CONSTANT R5, desc[UR12][R2.64] ;  /* 0x0000000c02057981 */ /* 0x000ea8000c1e9900 */
[----:B------:R-:W2:Y:S04]  /*09b0*/  LDG.E.CONSTANT R4, desc[UR12][R2.64+0x400] ;  /* 0x0004000c02047981 */ /* 0x000ea8000c1e9900 */
[----:B------:R-:W3:Y:S04]  /*09c0*/  LDG.E.CONSTANT R7, desc[UR12][R2.64+0x800] ;  /* 0x0008000c02077981 */ /* 0x000ee8000c1e9900 */
[----:B------:R-:W3:Y:S01]  /*09d0*/  LDG.E.CONSTANT R6, desc[UR12][R2.64+0xc00] ;  /* 0x000c000c02067981 */ /* 0x000ee2000c1e9900 */
[----:B--2--5:R-:W-:-:S04]  /*09e0*/  IADD3 R4, PT, PT, R4, R5, R8 ;  /* 0x0000000504047210 */ /* 0x024fc80007ffe008 */
[----:B---3--:R-:W-:-:S07]  /*09f0*/  IADD3 R8, PT, PT, R6, R7, R4 ;  /* 0x0000000706087210 */ /* 0x008fce0007ffe004 */
.L_x_63:
[----:B------:R-:W-:Y:S05]  /*0a00*/  BSYNC.RECONVERGENT B1 ;  /* 0x0000000000017941 */ /* 0x000fea0003800200 */
.L_x_62:
[----:B------:R-:W-:-:S13]  /*0a10*/  ISETP.GE.AND P0, PT, R0, 0x100, PT ;  /* 0x000001000000780c */ /* 0x000fda0003f06270 */
[----:B------:R-:W-:Y:S05]  /*0a20*/  @!P0 BRA `(.L_x_72) ;  /* 0x0000000000648947 */ /* 0x000fea0003800000 */
[----:B------:R-:W1:Y:S01]  /*0a30*/  S2R R0, SR_LANEID ;  /* 0x0000000000007919 */ /* 0x000e620000000000 */
[----:B-----5:R-:W2:Y:S02]  /*0a40*/  REDUX.SUM.S32 UR4, R8 ;  /* 0x00000000080473c4 */ /* 0x020ea4000000c200 */
[----:B--2---:R-:W-:Y:S01]  /*0a50*/  IMAD.U32 R3, RZ, RZ, UR4 ;  /* 0x00000004ff037e24 */ /* 0x004fe2000f8e00ff */
[----:B-1----:R-:W-:-:S13]  /*0a60*/  ISETP.NE.AND P0, PT, R0, RZ, PT ;  /* 0x000000ff0000720c */ /* 0x002fda0003f05270 */
[----:B0-----:R-:W0:Y:S01]  /*0a70*/  @!P0 S2R R5, SR_CgaCtaId ;  /* 0x0000000000058919 */ /* 0x001e220000008800 */
[----:B------:R-:W-:Y:S02]  /*0a80*/  @!P0 MOV R2, 0x400 ;  /* 0x0000040000028802 */ /* 0x000fe40000000f00 */
[----:B------:R-:W-:-:S04]  /*0a90*/  @!P0 SHF.R.U32.HI R0, RZ, 0x3, R9 ;  /* 0x00000003ff008819 */ /* 0x000fc80000011609 */
[----:B------:R-:W-:Y:S02]  /*0aa0*/  @!P0 LOP3.LUT R0, R0, 0x7c, RZ, 0xc0, !PT ;  /* 0x0000007c00008812 */ /* 0x000fe400078ec0ff */
[----:B0-----:R-:W-:-:S05]  /*0ab0*/  @!P0 LEA R5, R5, R2, 0x18 ;  /* 0x0000000205058211 */ /* 0x001fca00078ec0ff */
        /* <DEDUP_REMOVED lines=16> */
.L_x_72:
[----:B------:R-:W-:Y:S01]  /*0bc0*/  LOP3.LUT R2, R9, 0x3e0, RZ, 0xc0, !PT ;  /* 0x000003e009027812 */ /* 0x000fe200078ec0ff */
[----:B------:R-:W1:Y:S03]  /*0bd0*/  S2R R10, SR_LANEID ;  /* 0x00000000000a7919 */ /* 0x000e660000000000 */
[----:B0-----:R-:W-:Y:S01]  /*0be0*/  LOP3.LUT R5, RZ, R2, RZ, 0x33, !PT ;  /* 0x00000002ff057212 */ /* 0x001fe200078e33ff */
[----:B------:R-:W-:-:S04]  /*0bf0*/  VIADD R3, R2, 0x20 ;  /* 0x0000002002037836 */ /* 0x000fc80000000000 */
[----:B------:R-:W-:Y:S01]  /*0c00*/  IMAD.IADD R5, R0, 0x1, R5 ;  /* 0x0000000100057824 */ /* 0x000fe200078e0205 */
[----:B------:R-:W-:-:S04]  /*0c10*/  ISETP.GT.AND P0, PT, R3, R0, PT ;  /* 0x000000000300720c */ /* 0x000fc80003f04270 */
[----:B------:R-:W-:-:S05]  /*0c20*/  SEL R5, R5, 0x1f, P0 ;  /* 0x0000001f05057807 */ /* 0x000fca0000000000 */
[----:B-----5:R-:W0:Y:S01]  /*0c30*/  SHFL.DOWN PT, R2, R8, 0x1, R5 ;  /* 0x0820000008027989 */ /* 0x020e2200000e0005 */
[CC--:B-1----:R-:W-:Y:S01]  /*0c40*/  ISETP.GE.AND P0, PT, R10.reuse, R5.reuse, PT ;  /* 0x000000050a00720c */ /* 0x0c2fe20003f06270 */
[C---:B------:R-:W-:Y:S01]  /*0c50*/  VIADD R4, R10.reuse, 0x2 ;  /* 0x000000020a047836 */ /* 0x040fe20000000000 */
[C---:B------:R-:W-:Y:S01]  /*0c60*/  ISETP.NE.AND P1, PT, R10.reuse, RZ, PT ;  /* 0x000000ff0a00720c */ /* 0x040fe20003f25270 */
[----:B------:R-:W-:Y:S01]  /*0c70*/  VIADD R6, R10, 0x4 ;  /* 0x000000040a067836 */ /* 0x000fe20000000000 */
[----:B0-----:R-:W-:Y:S02]  /*0c80*/  SEL R3, R2, RZ, !P0 ;  /* 0x000000ff02037207 */ /* 0x001fe40004000000 */
[----:B------:R-:W-:-:S03]  /*0c90*/  ISETP.GT.AND P0, PT, R4, R5, PT ;  /* 0x000000050400720c */ /* 0x000fc60003f04270 */
[----:B------:R-:W-:-:S06]  /*0ca0*/  IMAD.IADD R2, R3, 0x1, R8 ;  /* 0x0000000103027824 */ /* 0x000fcc00078e0208 */
[----:B------:R-:W0:Y:S01]  /*0cb0*/  @!P1 S2R R11, SR_CgaCtaId ;  /* 0x00000000000b9919 */ /* 0x000e220000008800 */
[----:B------:R-:W-:Y:S02]  /*0cc0*/  @!P1 MOV R8, 0x400 ;  /* 0x0000040000089802 */ /* 0x000fe40000000f00 */
[----:B------:R-:W-:Y:S01]  /*0cd0*/  @!P1 SHF.R.U32.HI R7, RZ, 0x3, R9 ;  /* 0x00000003ff079819 */ /* 0x000fe20000011609 */
[----:B------:R-:W1:Y:S03]  /*0ce0*/  SHFL.DOWN PT, R3, R2, 0x2, R5 ;  /* 0x0840000002037989 */ /* 0x000e6600000e0005 */
[----:B------:R-:W-:Y:S02]  /*0cf0*/  @!P1 LOP3.LUT R7, R7, 0x7c, RZ, 0xc0, !PT ;  /* 0x0000007c07079812 */ /* 0x000fe400078ec0ff */
[----:B-1----:R-:W-:Y:S02]  /*0d00*/  SEL R3, R3, RZ, !P0 ;  /* 0x000000ff03037207 */ /* 0x002fe40004000000 */
[----:B------:R-:W-:-:S02]  /*0d10*/  ISETP.GT.AND P0, PT, R6, R5, PT ;  /* 0x000000050600720c */ /* 0x000fc40003f04270 */
[----:B0-----:R-:W-:Y:S01]  /*0d20*/  @!P1 LEA R8, R11, R8, 0x18 ;  /* 0x000000080b089211 */ /* 0x001fe200078ec0ff */
[----:B------:R-:W-:Y:S02]  /*0d30*/  IMAD.IADD R4, R2, 0x1, R3 ;  /* 0x0000000102047824 */ /* 0x000fe400078e0203 */
[----:B------:R-:W-:Y:S02]  /*0d40*/  VIADD R2, R10, 0x8 ;  /* 0x000000080a027836 */ /* 0x000fe40000000000 */
[----:B------:R-:W-:Y:S01]  /*0d50*/  @!P1 IMAD.IADD R8, R7, 0x1, R8 ;  /* 0x0000000107089824 */ /* 0x000fe200078e0208 */
[----:B------:R-:W0:Y:S02]  /*0d60*/  SHFL.DOWN PT, R3, R4, 0x4, R5 ;  /* 0x0880000004037989 */ /* 0x000e2400000e0005 */
        /* <DEDUP_REMOVED lines=21> */
[----:B------:R-:W0:Y:S04]  /*0ec0*/  LDS.128 R4, [UR4+0x10] ;  /* 0x00001004ff047984 */ /* 0x000e280008000c00 */
[----:B------:R-:W2:Y:S04]  /*0ed0*/  LDS R2, [UR4+0xc] ;  /* 0x00000c04ff027984 */ /* 0x000ea80008000800 */
[----:B-1----:R-:W1:Y:S01]  /*0ee0*/  LDS.64 R8, [UR4+0x20] ;  /* 0x00002004ff087984 */ /* 0x002e620008000a00 */
[----:B0-----:R-:W-:Y:S02]  /*0ef0*/  SEL R4, R4, RZ, P2 ;  /* 0x000000ff04047207 */ /* 0x001fe40001000000 */
[----:B------:R-:W-:-:S02]  /*0f00*/  ISETP.GT.AND P2, PT, R0, 0x60, PT ;  /* 0x000000600000780c */ /* 0x000fc40003f44270 */
[----:B--2---:R-:W-:Y:S02]  /*0f10*/  SEL R2, R2, RZ, P1 ;  /* 0x000000ff02027207 */ /* 0x004fe40000800000 */
        /* <DEDUP_REMOVED lines=8> */
[----:B-1----:R-:W-:Y:S02]  /*0fa0*/  SEL R8, R8, RZ, P2 ;  /* 0x000000ff08087207 */ /* 0x002fe40001000000 */
[----:B------:R-:W-:Y:S02]  /*0fb0*/  SEL R9, R9, RZ, P3 ;  /* 0x000000ff09097207 */ /* 0x000fe40001800000 */
[----:B------:R-:W-:-:S05]  /*0fc0*/  IADD3 R2, PT, PT, R8, R2, R7 ;  /* 0x0000000208027210 */ /* 0x000fca0007ffe007 */
[----:B------:R-:W-:Y:S01]  /*0fd0*/  IMAD.IADD R3, R2, 0x1, R9 ;  /* 0x0000000102037824 */ /* 0x000fe200078e0209 */
[----:B------:R-:W-:Y:S06]  /*0fe0*/  BRA `(.L_x_73) ;  /* 0x0000002800dc7947 */ /* 0x000fec0003800000 */
.L_x_59:
[----:B------:R-:W0:Y:S01]  /*0ff0*/  S2R R0, SR_TID.X ;  /* 0x0000000000007919 */ /* 0x000e220000002100 */
[----:B------:R-:W1:Y:S01]  /*1000*/  LDC.64 R22, c[0x0][0x380] ;  /* 0x0000e000ff167b82 */ /* 0x000e620000000a00 */
[----:B0-----:R-:W-:-:S04]  /*1010*/  IMAD.SHL.U32 R4, R0, 0x4, RZ ;  /* 0x0000000400047824 */ /* 0x001fc800078e00ff */
[----:B------:R-:W-:-:S04]  /*1020*/  VIADD R5, R4, UR4 ;  /* 0x0000000404057c36 */ /* 0x000fc80008000000 */
[----:B-1----:R-:W-:-:S05]  /*1030*/  IMAD.WIDE.U32 R22, R5, 0x4, R22 ;  /* 0x0000000405167825 */ /* 0x002fca00078e0016 */
[----:B------:R-:W2:Y:S04]  /*1040*/  LDG.E.128.CONSTANT R4, desc[UR12][R22.64] ;  /* 0x0000000c16047981 */ /* 0x000ea8000c1e9d00 */
[----:B------:R-:W3:Y:S04]  /*1050*/  LDG.E.128.CONSTANT R8, desc[UR12][R22.64+0x1000] ;  /* 0x0010000c16087981 */ /* 0x000ee8000c1e9d00 */
[----:B------:R-:W4:Y:S04]  /*1060*/  LDG.E.128.CONSTANT R12, desc[UR12][R22.64+0x2000] ;  /* 0x0020000c160c7981 */ /* 0x000f28000c1e9d00 */
[----:B------:R-:W5:Y:S01]  /*1070*/  LDG.E.128.CONSTANT R16, desc[UR12][R22.64+0x3000] ;  /* 0x0030000c16107981 */ /* 0x000f62000c1e9d00 */
[----:B------:R-:W-:-:S04]  /*1080*/  ISETP.GE.U32.AND P0, PT, R21, UR5, PT ;  /* 0x0000000515007c0c */ /* 0x000fc8000bf06070 */
[----:B------:R-:W-:Y:S02]  /*1090*/  ISETP.GE.U32.AND.EX P0, PT, R20, UR6, PT, P0 ;  /* 0x0000000614007c0c */ /* 0x000fe4000bf06100 */
        /* <DEDUP_REMOVED lines=9> */
[----:B------:R-:W-:Y:S01]  /*1130*/  UIADD3 UR7, UP0, UPT, UR5, UR4, URZ ;  /* 0x0000000405077290 */ /* 0x000fe2000ff1e0ff */
[----:B------:R-:W-:Y:S01]  /*1140*/  IADD3 R26, P2, PT, R2, -0x1000, RZ ;  /* 0xfffff000021a7810 */ /* 0x000fe20007f5e0ff */
[----:B------:R-:W0:Y:S03]  /*1150*/  LDCU UR11, c[0x0][0x384] ;  /* 0x00007080ff0b77ac */ /* 0x000e260008000800 */
[----:B------:R-:W-:Y:S01]  /*1160*/  IADD3.X R22, PT, PT, R3, -0x1, RZ, P2, !PT ;  /* 0xffffffff03167810 */ /* 0x000fe200017fe4ff */
[----:B------:R-:W-:Y:S01]  /*1170*/  UIADD3.X UR6, UPT, UPT, URZ, UR6, URZ, UP0, !UPT ;  /* 0x00000006ff067290 */ /* 0x000fe200087fe4ff */
[----:B------:R-:W-:Y:S01]  /*1180*/  ISETP.LT.U32.AND P0, PT, R26, UR7, PT ;  /* 0x000000071a007c0c */ /* 0x000fe2000bf01070 */
[----:B------:R-:W-:Y:S01]  /*1190*/  UMOV UR4, URZ ;  /* 0x000000ff00047c82 */ /* 0x000fe20008000000 */
[----:B------:R-:W-:Y:S01]  /*11a0*/  IADD3 R23, P1, PT, R0, UR7, RZ ;  /* 0x0000000700177c10 */ /* 0x000fe2000ff3e0ff */
[----:B------:R-:W-:-:S02]  /*11b0*/  UMOV UR8, UR7 ;  /* 0x0000000700087c82 */ /* 0x000fc40008000000 */
[----:B------:R-:W-:Y:S01]  /*11c0*/  IMAD.U32 R5, RZ, RZ, UR6 ;  /* 0x00000006ff057e24 */ /* 0x000fe2000f8e00ff */
[----:B------:R-:W-:Y:S01]  /*11d0*/  LEA R20, P2, R23, UR10, 0x2 ;  /* 0x0000000a17147c11 */ /* 0x000fe2000f8410ff */
[----:B------:R-:W-:Y:S01]  /*11e0*/  IMAD.X R4, RZ, RZ, UR6, P1 ;  /* 0x00000006ff047e24 */ /* 0x000fe200088e06ff */
[----:B------:R-:W-:Y:S02]  /*11f0*/  UMOV UR9, UR6 ;  /* 0x0000000600097c82 */ /* 0x000fe40008000000 */
[----:B------:R-:W-:Y:S02]  /*1200*/  ISETP.GT.U32.AND.EX P0, PT, R5, R22, PT, P0 ;  /* 0x000000160500720c */ /* 0x000fe40003f04100 */
[----:B0-----:R-:W-:-:S11]  /*1210*/  LEA.HI.X R23, R23, UR11, R4, 0x2, P2 ;  /* 0x0000000b17177c11 */ /* 0x001fd600090f1404 */
[----:B------:R-:W-:Y:S05]  /*1220*/  @P0 BRA `(.L_x_75) ;  /* 0x00000000009c0947 */ /* 0x000fea0003800000 */
[----:B------:R-:W0:Y:S01]  /*1230*/  LDC.64 R2, c[0x0][0x3b8] ;  /* 0x0000ee00ff027b82 */ /* 0x000e220000000a00 */
[----:B------:R-:W1:Y:S01]  /*1240*/  LDCU.64 UR10, c[0x0][0x380] ;  /* 0x00007000ff0a77ac */ /* 0x000e620008000a00 */
[----:B------:R-:W-:Y:S01]  /*1250*/  NOP ;  /* 0x0000000000007918 */ /* 0x000fe20000000000 */
.L_x_76:
[----:B------:R-:W-:-:S05]  /*1260*/  IMAD.SHL.U32 R4, R0, 0x4, RZ ;  /* 0x0000000400047824 */ /* 0x000fca00078e00ff */
[----:B------:R-:W-:-:S05]  /*1270*/  IADD3 R4, P0, PT, R4, UR7, RZ ;  /* 0x0000000704047c10 */ /* 0x000fca000ff1e0ff */
[----:B------:R-:W-:Y:S01]  /*1280*/  IMAD.X R5, RZ, RZ, UR6, P0 ;  /* 0x00000006ff057e24 */ /* 0x000fe200080e06ff */
[----:B-1----:R-:W-:-:S04]  /*1290*/  LEA R24, P0, R4, UR10, 0x2 ;  /* 0x0000000a04187c11 */ /* 0x002fc8000f8010ff */
[----:B------:R-:W-:-:S05]  /*12a0*/  LEA.HI.X R25, R4, UR11, R5, 0x2, P0 ;  /* 0x0000000b04197c11 */ /* 0x000fca00080f1405 */
[----:B------:R-:W2:Y:S04]  /*12b0*/  LDG.E.128.CONSTANT R16, desc[UR12][R24.64] ;  /* 0x0000000c18107981 */ /* 0x000ea8000c1e9d00 */
[----:B------:R-:W3:Y:S04]  /*12c0*/  LDG.E.128.CONSTANT R4, desc[UR12][R24.64+0x1000] ;  /* 0x0010000c18047981 */ /* 0x000ee8000c1e9d00 */
[----:B------:R-:W4:Y:S04]  /*12d0*/  LDG.E.128.CONSTANT R8, desc[UR12][R24.64+0x2000] ;  /* 0x0020000c18087981 */ /* 0x000f28000c1e9d00 */
[----:B------:R-:W5:Y:S01]  /*12e0*/  LDG.E.128.CONSTANT R12, desc[UR12][R24.64+0x3000] ;  /* 0x0030000c180c7981 */ /* 0x000f62000c1e9d00 */
[----:B------:R-:W-:-:S02]  /*12f0*/  USHF.R.S32.HI UR14, URZ, 0x1f, UR5 ;  /* 0x0000001fff0e7899 */ /* 0x000fc40008011405 */
[----:B------:R-:W-:Y:S02]  /*1300*/  UIADD3 UR8, UP0, UPT, UR5, UR8, URZ ;  /* 0x0000000805087290 */ /* 0x000fe4000ff1e0ff */
[----:B------:R-:W-:Y:S02]  /*1310*/  USHF.L.U64.HI UR16, UR5, 0x2, UR14 ;  /* 0x0000000205107899 */ /* 0x000fe4000801020e */
[----:B------:R-:W-:Y:S01]  /*1320*/  UIADD3.X UR9, UPT, UPT, UR14, UR9, URZ, UP0, !UPT ;  /* 0x000000090e097290 */ /* 0x000fe200087fe4ff */
[----:B--2---:R-:W-:-:S04]  /*1330*/  IADD3 R17, PT, PT, R17, R16, R21 ;  /* 0x0000001011117210 */ /* 0x004fc80007ffe015 */
[----:B------:R-:W-:-:S04]  /*1340*/  IADD3 R17, PT, PT, R19, R18, R17 ;  /* 0x0000001213117210 */ /* 0x000fc80007ffe011 */
[----:B---3--:R-:W-:Y:S01]  /*1350*/  IADD3 R17, PT, PT, R5, R4, R17 ;  /* 0x0000000405117210 */ /* 0x008fe20007ffe011 */
[----:B------:R-:W-:Y:S01]  /*1360*/  IMAD.U32 R5, RZ, RZ, UR5 ;  /* 0x00000005ff057e24 */ /* 0x000fe2000f8e00ff */
[----:B0-----:R-:W-:Y:S02]  /*1370*/  IADD3 R4, P1, PT, R2, -UR7, RZ ;  /* 0x8000000702047c10 */ /* 0x001fe4000ff3e0ff */
[----:B------:R-:W-:Y:S02]  /*1380*/  IADD3 R17, PT, PT, R7, R6, R17 ;  /* 0x0000000607117210 */ /* 0x000fe40007ffe011 */
[----:B------:R-:W-:Y:S02]  /*1390*/  ISETP.GE.U32.AND P0, PT, R4, UR5, PT ;  /* 0x0000000504007c0c */ /* 0x000fe4000bf06070 */
[----:B------:R-:W-:Y:S02]  /*13a0*/  IADD3.X R4, PT, PT, R3, ~UR6, RZ, P1, !PT ;  /* 0x8000000603047c10 */ /* 0x000fe40008ffe4ff */
[----:B----4-:R-:W-:-:S02]  /*13b0*/  IADD3 R17, PT, PT, R9, R8, R17 ;  /* 0x0000000809117210 */ /* 0x010fc40007ffe011 */
[----:B------:R-:W-:Y:S02]  /*13c0*/  ISETP.GE.U32.AND.EX P0, PT, R4, UR14, PT, P0 ;  /* 0x0000000e04007c0c */ /* 0x000fe4000bf06100 */
[----:B------:R-:W-:Y:S02]  /*13d0*/  IADD3 R17, PT, PT, R11, R10, R17 ;  /* 0x0000000a0b117210 */ /* 0x000fe40007ffe011 */
[----:B------:R-:W-:Y:S02]  /*13e0*/  LEA R20, P1, R5, R20, 0x2 ;  /* 0x0000001405147211 */ /* 0x000fe400078210ff */
[----:B-----5:R-:W-:Y:S02]  /*13f0*/  IADD3 R17, PT, PT, R13, R12, R17 ;  /* 0x0000000c0d117210 */ /* 0x020fe40007ffe011 */
[----:B------:R-:W-:Y:S02]  /*1400*/  IADD3.X R23, PT, PT, R23, UR16, RZ, P1, !PT ;  /* 0x0000001017177c10 */ /* 0x000fe40008ffe4ff */
[----:B------:R-:W-:-:S03]  /*1410*/  IADD3 R21, PT, PT, R15, R14, R17 ;  /* 0x0000000e0f157210 */ /* 0x000fc60007ffe011 */
[----:B------:R-:W-:Y:S05]  /*1420*/  @!P0 BRA `(.L_x_74) ;  /* 0x0000000400dc8947 */ /* 0x000fea0003800000 */
[----:B------:R-:W-:Y:S02]  /*1430*/  UIADD3 UR7, UP0, UPT, UR5, UR7, URZ ;  /* 0x0000000705077290 */ /* 0x000fe4000ff1e0ff */
[----:B------:R-:W-:Y:S02]  /*1440*/  UIADD3 UR4, UPT, UPT, UR4, 0x1, URZ ;  /* 0x0000000104047890 */ /* 0x000fe4000fffe0ff */
[----:B------:R-:W-:Y:S02]  /*1450*/  UIADD3.X UR6, UPT, UPT, UR14, UR6, URZ, UP0, !UPT ;  /* 0x000000060e067290 */ /* 0x000fe400087fe4ff */
[----:B------:R-:W-:-:S04]  /*1460*/  ISETP.LT.U32.AND P0, PT, R26, UR7, PT ;  /* 0x000000071a007c0c */ /* 0x000fc8000bf01070 */
[----:B------:R-:W-:-:S05]  /*1470*/  IMAD.U32 R5, RZ, RZ, UR6 ;  /* 0x00000006ff057e24 */ /* 0x000fca000f8e00ff */
[----:B------:R-:W-:-:S13]  /*1480*/  ISETP.GT.U32.AND.EX P0, PT, R5, R22, PT, P0 ;  /* 0x000000160500720c */ /* 0x000fda0003f04100 */
[----:B------:R-:W-:Y:S05]  /*1490*/  @!P0 BRA `(.L_x_76) ;  /* 0xfffffffc00708947 */ /* 0x000fea000383ffff */
.L_x_75:
[----:B------:R-:W-:Y:S01]  /*14a0*/  IMAD.U32 R4, RZ, RZ, UR6 ;  /* 0x00000006ff047e24 */ /* 0x000fe2000f8e00ff */
[----:B------:R-:W-:-:S04]  /*14b0*/  ISETP.LE.U32.AND P0, PT, R2, UR7, PT ;  /* 0x0000000702007c0c */ /* 0x000fc8000bf03070 */
[----:B------:R-:W-:-:S13]  /*14c0*/  ISETP.GE.U32.AND.EX P0, PT, R4, R3, PT, P0 ;  /* 0x000000030400720c */ /* 0x000fda0003f06100 */
[----:B------:R-:W-:Y:S05]  /*14d0*/  @P0 BRA `(.L_x_74) ;  /* 0x0000000400b00947 */ /* 0x000fea0003800000 */
[----:B------:R-:W-:Y:S01]  /*14e0*/  VIADD R5, R2, -UR7 ;  /* 0x8000000702057c36 */ /* 0x000fe20008000000 */
[----:B------:R-:W-:Y:S04]  /*14f0*/  BSSY.RECONVERGENT B1, `(.L_x_74) ;  /* 0x000006a000017945 */ /* 0x000fe80003800200 */
[----:B------:R-:W-:-:S13]  /*1500*/  ISETP.GE.AND P0, PT, R0, R5, PT ;  /* 0x000000050000720c */ /* 0x000fda0003f06270 */
[----:B------:R-:W-:Y:S05]  /*1510*/  @P0 BRA `(.L_x_77) ;  /* 0x00000004009c0947 */ /* 0x000fea0003800000 */
[----:B------:R-:W0:Y:S01]  /*1520*/  LDC R7, c[0x0][0x3c0] ;  /* 0x0000f000ff077b82 */ /* 0x000e220000000800 */
[----:B------:R-:W-:Y:S01]  /*1530*/  LOP3.LUT R3, RZ, R0, RZ, 0x33, !PT ;  /* 0x00000000ff037212 */ /* 0x000fe200078e33ff */
[----:B------:R-:W-:Y:S01]  /*1540*/  USHF.L.U32 UR6, UR15, 0xc, URZ ;  /* 0x0000000c0f067899 */ /* 0x000fe200080006ff */
[----:B------:R-:W-:Y:S03]  /*1550*/  BSSY.RECONVERGENT B2, `(.L_x_78) ;  /* 0x0000019000027945 */ /* 0x000fe60003800200 */
[----:B------:R-:W-:Y:S02]  /*1560*/  IMAD.IADD R3, R3, 0x1, R2 ;  /* 0x0000000103037824 */ /* 0x000fe400078e0202 */
[----:B------:R-:W-:-:S03]  /*1570*/  IMAD.U32 R2, RZ, RZ, UR6 ;  /* 0x00000006ff027e24 */ /* 0x000fc6000f8e00ff */
[C---:B------:R-:W-:Y:S02]  /*1580*/  LOP3.LUT R4, R3.reuse, 0x300, RZ, 0xc0, !PT ;  /* 0x0000030003047812 */ /* 0x040fe400078ec0ff */
[C---:B------:R-:W-:Y:S02]  /*1590*/  IADD3 R2, PT, PT, R3.reuse, -UR5, -R2 ;  /* 0x8000000503027c10 */ /* 0x040fe4000fffe802 */
[----:B------:R-:W-:Y:S01]  /*15a0*/  ISETP.NE.AND P0, PT, R4, 0x300, PT ;  /* 0x000003000400780c */ /* 0x000fe20003f05270 */
[----:B------:R-:W-:Y:S01]  /*15b0*/  IMAD.MOV.U32 R4, RZ, RZ, R0 ;  /* 0x000000ffff047224 */ /* 0x000fe200078e0000 */
[----:B------:R-:W-:Y:S01]  /*15c0*/  LEA.HI R3, R3, 0x1, RZ, 0x18 ;  /* 0x0000000103037811 */ /* 0x000fe200078fc0ff */
[----:B0-----:R-:W-:-:S04]  /*15d0*/  IMAD R7, R7, UR4, RZ ;  /* 0x0000000407077c24 */ /* 0x001fc8000f8e02ff */
[----:B------:R-:W-:-:S05]  /*15e0*/  IMAD R2, R7, -0x1000, R2 ;  /* 0xfffff00007027824 */ /* 0x000fca00078e0202 */
[----:B------:R-:W-:Y:S01]  /*15f0*/  ISETP.GE.U32.AND P1, PT, R2, 0x300, PT ;  /* 0x000003000200780c */ /* 0x000fe20003f26070 */
[----:B------:R-:W-:-:S12]  /*1600*/  @!P0 BRA `(.L_x_79) ;  /* 0x0000000000348947 */ /* 0x000fd80003800000 */
[----:B------:R-:W-:Y:S01]  /*1610*/  LOP3.LUT R3, R3, 0x3, RZ, 0xc0, !PT ;  /* 0x0000000303037812 */ /* 0x000fe200078ec0ff */
[----:B------:R-:W-:-:S04]  /*1620*/  IMAD.MOV.U32 R4, RZ, RZ, R0 ;  /* 0x000000ffff047224 */ /* 0x000fc800078e0000 */
[----:B------:R-:W-:-:S07]  /*1630*/  IMAD.MOV R6, RZ, RZ, -R3 ;  /* 0x000000ffff067224 */ /* 0x000fce00078e0a03 */
.L_x_80:
        /* <DEDUP_REMOVED lines=8> */
[----:B--2---:R-:W-:-:S10]  /*16c0*/  IMAD.IADD R21, R2, 0x1, R21 ;  /* 0x0000000102157824 */ /* 0x004fd400078e0215 */
[----:B------:R-:W-:Y:S05]  /*16d0*/  @P0 BRA `(.L_x_80) ;  /* 0xfffffffc00d80947 */ /* 0x000fea000383ffff */
.L_x_79:
[----:B------:R-:W-:Y:S05]  /*16e0*/  BSYNC.RECONVERGENT B2 ;  /* 0x0000000000027941 */ /* 0x000fea0003800200 */
.L_x_78:
[----:B------:R-:W-:Y:S05]  /*16f0*/  @!P1 BRA `(.L_x_77) ;  /* 0x0000000400249947 */ /* 0x000fea0003800000 */
[----:B------:R-:W-:Y:S01]  /*1700*/  IMAD.IADD R7, R5, 0x1, -R4 ;  /* 0x0000000105077824 */ /* 0x000fe200078e0a04 */
[----:B------:R-:W-:Y:S01]  /*1710*/  IADD3 R3, P0, PT, R4, UR8, RZ ;  /* 0x0000000804037c10 */ /* 0x000fe2000ff1e0ff */
[----:B------:R-:W-:Y:S03]  /*1720*/  BSSY.RECONVERGENT B2, `(.L_x_81) ;  /* 0x0000027000027945 */ /* 0x000fe60003800200 */
[----:B------:R-:W-:Y:S01]  /*1730*/  ISETP.GT.AND P1, PT, R7, 0xc00, PT ;  /* 0x00000c000700780c */ /* 0x000fe20003f24270 */
[----:B------:R-:W-:Y:S01]  /*1740*/  IMAD.X R6, RZ, RZ, UR9, P0 ;  /* 0x00000009ff067e24 */ /* 0x000fe200080e06ff */
[----:B------:R-:W-:-:S04]  /*1750*/  LEA R2, P0, R3, UR10, 0x2 ;  /* 0x0000000a03027c11 */ /* 0x000fc8000f8010ff */
[----:B------:R-:W-:Y:S02]  /*1760*/  LEA.HI.X R3, R3, UR11, R6, 0x2, P0 ;  /* 0x0000000b03037c11 */ /* 0x000fe400080f1406 */
[----:B------:R-:W-:-:S05]  /*1770*/  PLOP3.LUT P0, PT, PT, PT, PT, 0x80, 0x8 ;  /* 0x000000000008781c */ /* 0x000fca0003f0f070 */
[----:B------:R-:W-:Y:S08]  /*1780*/  @!P1 BRA `(.L_x_82) ;  /* 0x0000000000809947 */ /* 0x000ff00003800000 */
[----:B------:R-:W-:Y:S01]  /*1790*/  PLOP3.LUT P0, PT, PT, PT, PT, 0x8, 0x80 ;  /* 0x000000000080781c */ /* 0x000fe20003f0e170 */
[----:B------:R-:W-:-:S12]  /*17a0*/  VIADD R7, R5, 0xfffff400 ;  /* 0xfffff40005077836 */ /* 0x000fd80000000000 */
.L_x_83:
        /* <DEDUP_REMOVED lines=15> */
[----:B------:R0:W5:Y:S01]  /*18a0*/  LDG.E.CONSTANT R6, desc[UR12][R2.64+0x3c00] ;  /* 0x003c000c02067981 */ /* 0x000162000c1e9900 */
[----:B------:R-:W-:-:S05]  /*18b0*/  VIADD R4, R4, 0x1000 ;  /* 0x0000100004047836 */ /* 0x000fca0000000000 */
[----:B------:R-:W-:Y:S02]  /*18c0*/  ISETP.GE.AND P1, PT, R4, R7, PT ;  /* 0x000000070400720c */ /* 0x000fe40003f26270 */
[----:B--2---:R-:W-:Y:S02]  /*18d0*/  IADD3 R10, PT, PT, R12, R10, R21 ;  /* 0x0000000a0c0a7210 */ /* 0x004fe40007ffe015 */
[----:B------:R-:W-:-:S05]  /*18e0*/  IADD3 R12, P2, PT, R2, 0x4000, RZ ;  /* 0x00004000020c7810 */ /* 0x000fca0007f5e0ff */
[----:B0-----:R-:W-:Y:S01]  /*18f0*/  IMAD.X R3, RZ, RZ, R3, P2 ;  /* 0x000000ffff037224 */ /* 0x001fe200010e0603 */
[----:B---3--:R-:W-:Y:S01]  /*1900*/  IADD3 R10, PT, PT, R14, R13, R10 ;  /* 0x0000000d0e0a7210 */ /* 0x008fe20007ffe00a */
[----:B------:R-:W-:-:S03]  /*1910*/  IMAD.MOV.U32 R2, RZ, RZ, R12 ;  /* 0x000000ffff027224 */ /* 0x000fc600078e000c */
[----:B----4-:R-:W-:-:S04]  /*1920*/  IADD3 R10, PT, PT, R16, R15, R10 ;  /* 0x0000000f100a7210 */ /* 0x010fc80007ffe00a */
[----:B-----5:R-:W-:-:S04]  /*1930*/  IADD3 R10, PT, PT, R18, R17, R10 ;  /* 0x00000011120a7210 */ /* 0x020fc80007ffe00a */
[----:B------:R-:W-:-:S04]  /*1940*/  IADD3 R10, PT, PT, R20, R19, R10 ;  /* 0x00000013140a7210 */ /* 0x000fc80007ffe00a */
[----:B------:R-:W-:-:S04]  /*1950*/  IADD3 R10, PT, PT, R22, R23, R10 ;  /* 0x00000017160a7210 */ /* 0x000fc80007ffe00a */
[----:B------:R-:W-:-:S04]  /*1960*/  IADD3 R8, PT, PT, R8, R11, R10 ;  /* 0x0000000b08087210 */ /* 0x000fc80007ffe00a */
[----:B------:R-:W-:Y:S01]  /*1970*/  IADD3 R21, PT, PT, R6, R9, R8 ;  /* 0x0000000906157210 */ /* 0x000fe20007ffe008 */
[----:B------:R-:W-:Y:S06]  /*1980*/  @!P1 BRA `(.L_x_83) ;  /* 0xfffffffc00889947 */ /* 0x000fec000383ffff */
.L_x_82:
[----:B------:R-:W-:Y:S05]  /*1990*/  BSYNC.RECONVERGENT B2 ;  /* 0x0000000000027941 */ /* 0x000fea0003800200 */
.L_x_81:
[----:B------:R-:W-:Y:S01]  /*19a0*/  IMAD.IADD R6, R5, 0x1, -R4 ;  /* 0x0000000105067824 */ /* 0x000fe200078e0a04 */
[----:B------:R-:W-:Y:S04]  /*19b0*/  BSSY.RECONVERGENT B2, `(.L_x_84) ;  /* 0x0000015000027945 */ /* 0x000fe80003800200 */
[----:B------:R-:W-:-:S13]  /*19c0*/  ISETP.GT.AND P1, PT, R6, 0x400, PT ;  /* 0x000004000600780c */ /* 0x000fda0003f24270 */
[----:B------:R-:W-:Y:S05]  /*19d0*/  @!P1 BRA `(.L_x_85) ;  /* 0x0000000000489947 */ /* 0x000fea0003800000 */
[----:B------:R-:W2:Y:S04]  /*19e0*/  LDG.E.CONSTANT R6, desc[UR12][R2.64] ;  /* 0x0000000c02067981 */ /* 0x000ea8000c1e9900 */
[----:B------:R-:W2:Y:S04]  /*19f0*/  LDG.E.CONSTANT R7, desc[UR12][R2.64+0x400] ;  /* 0x0004000c02077981 */ /* 0x000ea8000c1e9900 */
[----:B------:R-:W3:Y:S04]  /*1a00*/  LDG.E.CONSTANT R9, desc[UR12][R2.64+0x800] ;  /* 0x0008000c02097981 */ /* 0x000ee8000c1e9900 */
[----:B------:R-:W3:Y:S04]  /*1a10*/  LDG.E.CONSTANT R8, desc[UR12][R2.64+0xc00] ;  /* 0x000c000c02087981 */ /* 0x000ee8000c1e9900 */
[----:B------:R-:W4:Y:S04]  /*1a20*/  LDG.E.CONSTANT R11, desc[UR12][R2.64+0x1000] ;  /* 0x0010000c020b7981 */ /* 0x000f28000c1e9900 */
[----:B------:R-:W4:Y:S04]  /*1a30*/  LDG.E.CONSTANT R10, desc[UR12][R2.64+0x1400] ;  /* 0x0014000c020a7981 */ /* 0x000f28000c1e9900 */
[----:B------:R-:W5:Y:S04]  /*1a40*/  LDG.E.CONSTANT R13, desc[UR12][R2.64+0x1800] ;  /* 0x0018000c020d7981 */ /* 0x000f68000c1e9900 */
[----:B------:R0:W5:Y:S01]  /*1a50*/  LDG.E.CONSTANT R12, desc[UR12][R2.64+0x1c00] ;  /* 0x001c000c020c7981 */ /* 0x000162000c1e9900 */
[----:B------:R-:W-:Y:S01]  /*1a60*/  PLOP3.LUT P0, PT, PT, PT, PT, 0x8, 0x80 ;  /* 0x000000000080781c */ /* 0x000fe20003f0e170 */
[----:B------:R-:W-:Y:S01]  /*1a70*/  VIADD R4, R4, 0x800 ;  /* 0x0000080004047836 */ /* 0x000fe20000000000 */
[----:B--2---:R-:W-:-:S02]  /*1a80*/  IADD3 R6, PT, PT, R7, R6, R21 ;  /* 0x0000000607067210 */ /* 0x004fc40007ffe015 */
[----:B------:R-:W-:-:S05]  /*1a90*/  IADD3 R7, P1, PT, R2, 0x2000, RZ ;  /* 0x0000200002077810 */ /* 0x000fca0007f3e0ff */
[----:B0-----:R-:W-:Y:S01]  /*1aa0*/  IMAD.MOV.U32 R2, RZ, RZ, R7 ;  /* 0x000000ffff027224 */ /* 0x001fe200078e0007 */
[----:B---3--:R-:W-:Y:S01]  /*1ab0*/  IADD3 R6, PT, PT, R8, R9, R6 ;  /* 0x0000000908067210 */ /* 0x008fe20007ffe006 */
[----:B------:R-:W-:-:S04]  /*1ac0*/  IMAD.X R8, RZ, RZ, R3, P1 ;  /* 0x000000ffff087224 */ /* 0x000fc800008e0603 */
[----:B------:R-:W-:Y:S01]  /*1ad0*/  IMAD.MOV.U32 R3, RZ, RZ, R8 ;  /* 0x000000ffff037224 */ /* 0x000fe200078e0008 */
[----:B----4-:R-:W-:-:S04]  /*1ae0*/  IADD3 R6, PT, PT, R10, R11, R6 ;  /* 0x0000000b0a067210 */ /* 0x010fc80007ffe006 */
[----:B-----5:R-:W-:-:S07]  /*1af0*/  IADD3 R21, PT, PT, R12, R13, R6 ;  /* 0x0000000d0c157210 */ /* 0x020fce0007ffe006 */
.L_x_85:
[----:B------:R-:W-:Y:S05]  /*1b00*/  BSYNC.RECONVERGENT B2 ;  /* 0x0000000000027941 */ /* 0x000fea0003800200 */
.L_x_84:
[----:B------:R-:W-:-:S13]  /*1b10*/  ISETP.LT.OR P0, PT, R4, R5, P0 ;  /* 0x000000050400720c */ /* 0x000fda0000701670 */
[----:B------:R-:W-:Y:S05]  /*1b20*/  @!P0 BRA `(.L_x_77) ;  /* 0x0000000000188947 */ /* 0x000fea0003800000 */
[----:B------:R-:W2:Y:S04]  /*1b30*/  LDG.E.CONSTANT R4, desc[UR12][R2.64] ;  /* 0x0000000c02047981 */ /* 0x000ea8000c1e9900 */
[----:B------:R-:W2:Y:S04]  /*1b40*/  LDG.E.CONSTANT R5, desc[UR12][R2.64+0x400] ;  /* 0x0004000c02057981 */ /* 0x000ea8000c1e9900 */
[----:B------:R-:W3:Y:S04]  /*1b50*/  LDG.E.CONSTANT R7, desc[UR12][R2.64+0x800] ;  /* 0x0008000c02077981 */ /* 0x000ee8000c1e9900 */
[----:B------:R-:W3:Y:S01]  /*1b60*/  LDG.E.CONSTANT R6, desc[UR12][R2.64+0xc00] ;  /* 0x000c000c02067981 */ /* 0x000ee2000c1e9900 */
[----:B--2---:R-:W-:-:S04]  /*1b70*/  IADD3 R4, PT, PT, R5, R4, R21 ;  /* 0x0000000405047210 */ /* 0x004fc80007ffe015 */
[----:B---3--:R-:W-:-:S07]  /*1b80*/  IADD3 R21, PT, PT, R6, R7, R4 ;  /* 0x0000000706157210 */ /* 0x008fce0007ffe004 */
.L_x_77:
[----:B------:R-:W-:Y:S05]  /*1b90*/  BSYNC.RECONVERGENT B1 ;  /* 0x0000000000017941 */ /* 0x000fea0003800200 */
.L_x_74:
        /* <DEDUP_REMOVED lines=25> */
.L_x_58:
[----:B------:R-:W0:Y:S01]  /*1d30*/  LDCU.64 UR8, c[0x0][0x3b8] ;  /* 0x00007700ff0877ac */ /* 0x000e220008000a00 */
[----:B------:R-:W-:Y:S01]  /*1d40*/  USHF.L.U32 UR6, UR15, 0xc, URZ ;  /* 0x0000000c0f067899 */ /* 0x000fe200080006ff */
        /* <DEDUP_REMOVED lines=20> */
.L_x_88:
[----:B------:R-:W-:Y:S05]  /*1e90*/  BSYNC.RECONVERGENT B1 ;  /* 0x0000000000017941 */ /* 0x000fea0003800200 */
.L_x_87:
        /* <DEDUP_REMOVED lines=19> */
.L_x_93:
        /* <DEDUP_REMOVED lines=10> */
.L_x_92:
[----:B------:R-:W-:Y:S05]  /*2070*/  BSYNC.RECONVERGENT B2 ;  /* 0x0000000000027941 */ /* 0x000fea0003800200 */
.L_x_91:
        /* <DEDUP_REMOVED lines=8> */
.L_x_96:
        /* <DEDUP_REMOVED lines=46> */
.L_x_95:
[----:B------:R-:W-:Y:S05]  /*23e0*/  BSYNC.RECONVERGENT B2 ;  /* 0x0000000000027941 */ /* 0x000fea0003800200 */
.L_x_94:
        /* <DEDUP_REMOVED lines=28> */
.L_x_98:
[----:B------:R-:W-:Y:S05]  /*25b0*/  BSYNC.RECONVERGENT B2 ;  /* 0x0000000000027941 */ /* 0x000fea0003800200 */
.L_x_97:
        /* <DEDUP_REMOVED lines=13> */
.L_x_90:
[----:B------:R-:W-:Y:S05]  /*2690*/  BSYNC.RECONVERGENT B1 ;  /* 0x0000000000017941 */ /* 0x000fea0003800200 */
.L_x_89:
[----:B------:R-:W-:-:S13]  /*26a0*/  ISETP.GE.AND P0, PT, R0, 0x100, PT ;  /* 0x000001000000780c */ /* 0x000fda0003f06270 */
[----:B------:R-:W-:Y:S05]  /*26b0*/  @!P0 BRA `(.L_x_99) ;  /* 0x0000000000648947 */ /* 0x000fea0003800000 */
[----:B------:R-:W1:Y:S01]  /*26c0*/  S2R R0, SR_LANEID ;  /* 0x0000000000007919 */ /* 0x000e620000000000 */
[----:B-----5:R-:W2:Y:S01]  /*26d0*/  REDUX.SUM.S32 UR4, R8 ;  /* 0x00000000080473c4 */ /* 0x020ea2000000c200 */
[----:B-1----:R-:W-:-:S13]  /*26e0*/  ISETP.NE.AND P0, PT, R0, RZ, PT ;  /* 0x000000ff0000720c */ /* 0x002fda0003f05270 */
[----:B------:R-:W0:Y:S01]  /*26f0*/  @!P0 S2R R3, SR_CgaCtaId ;  /* 0x0000000000038919 */ /* 0x000e220000008800 */
[----:B------:R-:W-:Y:S02]  /*2700*/  @!P0 MOV R2, 0x400 ;  /* 0x0000040000028802 */ /* 0x000fe40000000f00 */
[----:B------:R-:W-:-:S04]  /*2710*/  @!P0 SHF.R.U32.HI R0, RZ, 0x3, R9 ;  /* 0x00000003ff008819 */ /* 0x000fc80000011609 */
[----:B------:R-:W-:Y:S02]  /*2720*/  @!P0 LOP3.LUT R0, R0, 0x7c, RZ, 0xc0, !PT ;  /* 0x0000007c00008812 */ /* 0x000fe400078ec0ff */
[----:B0-----:R-:W-:Y:S01]  /*2730*/  @!P0 LEA R5, R3, R2, 0x18 ;  /* 0x0000000203058211 */ /* 0x001fe200078ec0ff */
[----:B--2---:R-:W-:-:S04]  /*2740*/  IMAD.U32 R3, RZ, RZ, UR4 ;  /* 0x00000004ff037e24 */ /* 0x004fc8000f8e00ff */
        /* <DEDUP_REMOVED lines=16> */
.L_x_99:
        /* <DEDUP_REMOVED lines=16> */
[C---:B------:R-:W-:Y:S02]  /*2950*/  VIADD R8, R6.reuse, 0x8 ;  /* 0x0000000806087836 */ /* 0x040fe40000000000 */
[----:B------:R-:W-:Y:S01]  /*2960*/  VIADD R6, R6, 0x10 ;  /* 0x0000001006067836 */ /* 0x000fe20000000000 */
[----:B------:R-:W1:Y:S02]  /*2970*/  SHFL.DOWN PT, R2, R3, 0x2, R7 ;  /* 0x0840000003027989 */ /* 0x000e6400000e0007 */
[----:B-1----:R-:W-:Y:S02]  /*2980*/  SEL R2, R2, RZ, !P0 ;  /* 0x000000ff02027207 */ /* 0x002fe40004000000 */
[----:B------:R-:W-:-:S03]  /*2990*/  ISETP.GT.AND P0, PT, R10, R7, PT ;  /* 0x000000070a00720c */ /* 0x000fc60003f04270 */
[----:B------:R-:W-:Y:S01]  /*29a0*/  IMAD.IADD R2, R3, 0x1, R2 ;  /* 0x0000000103027824 */ /* 0x000fe200078e0202 */
[----:B------:R-:W-:-:S04]  /*29b0*/  @!P1 SHF.R.U32.HI R3, RZ, 0x3, R9 ;  /* 0x00000003ff039819 */ /* 0x000fc80000011609 */
[----:B------:R-:W1:Y:S02]  /*29c0*/  SHFL.DOWN PT, R4, R2, 0x4, R7 ;  /* 0x0880000002047989 */ /* 0x000e6400000e0007 */
[----:B-1----:R-:W-:Y:S02]  /*29d0*/  SEL R5, R4, RZ, !P0 ;  /* 0x000000ff04057207 */ /* 0x002fe40004000000 */
[----:B------:R-:W-:Y:S02]  /*29e0*/  ISETP.GT.AND P0, PT, R8, R7, PT ;  /* 0x000000070800720c */ /* 0x000fe40003f04270 */
[----:B------:R-:W-:Y:S01]  /*29f0*/  @!P1 MOV R8, 0x400 ;  /* 0x0000040000089802 */ /* 0x000fe20000000f00 */
[----:B------:R-:W-:-:S03]  /*2a00*/  IMAD.IADD R5, R2, 0x1, R5 ;  /* 0x0000000102057824 */ /* 0x000fc600078e0205 */
[----:B0-----:R-:W-:Y:S02]  /*2a10*/  @!P1 LEA R8, R11, R8, 0x18 ;  /* 0x000000080b089211 */ /* 0x001fe400078ec0ff */
[----:B------:R-:W0:Y:S02]  /*2a20*/  SHFL.DOWN PT, R4, R5, 0x8, R7 ;  /* 0x0900000005047989 */ /* 0x000e2400000e0007 */
[----:B0-----:R-:W-:Y:S02]  /*2a30*/  SEL R4, R4, RZ, !P0 ;  /* 0x000000ff04047207 */ /* 0x001fe40004000000 */
[----:B------:R-:W-:-:S03]  /*2a40*/  ISETP.GT.AND P0, PT, R6, R7, PT ;  /* 0x000000070600720c */ /* 0x000fc60003f04270 */
[----:B------:R-:W-:Y:S01]  /*2a50*/  IMAD.IADD R4, R5, 0x1, R4 ;  /* 0x0000000105047824 */ /* 0x000fe200078e0204 */
[----:B------:R-:W-:-:S04]  /*2a60*/  @!P1 LOP3.LUT R5, R3, 0x7c, RZ, 0xc0, !PT ;  /* 0x0000007c03059812 */ /* 0x000fc800078ec0ff */
[----:B------:R-:W0:Y:S01]  /*2a70*/  SHFL.DOWN PT, R2, R4, 0x10, R7 ;  /* 0x0a00000004027989 */ /* 0x000e2200000e0007 */
[----:B------:R-:W-:Y:S01]  /*2a80*/  @!P1 IMAD.IADD R8, R5, 0x1, R8 ;  /* 0x0000000105089824 */ /* 0x000fe200078e0208 */
        /* <DEDUP_REMOVED lines=12> */
[----:B------:R-:W1:Y:S04]  /*2b50*/  LDS.128 R4, [UR4+0x10] ;  /* 0x00001004ff047984 */ /* 0x000e680008000c00 */
[----:B------:R-:W2:Y:S04]  /*2b60*/  LDS R2, [UR4+0xc] ;  /* 0x00000c04ff027984 */ /* 0x000ea80008000800 */
[----:B0-----:R-:W0:Y:S01]  /*2b70*/  LDS.64 R8, [UR4+0x20] ;  /* 0x00002004ff087984 */ /* 0x001e220008000a00 */
[----:B-1----:R-:W-:Y:S02]  /*2b80*/  SEL R4, R4, RZ, P2 ;  /* 0x000000ff04047207 */ /* 0x002fe40001000000 */
        /* <DEDUP_REMOVED lines=10> */
[----:B0-----:R-:W-:Y:S02]  /*2c30*/  SEL R8, R8, RZ, P2 ;  /* 0x000000ff08087207 */ /* 0x001fe40001000000 */
[----:B------:R-:W-:Y:S02]  /*2c40*/  SEL R9, R9, RZ, P3 ;  /* 0x000000ff09097207 */ /* 0x000fe40001800000 */
[----:B------:R-:W-:-:S05]  /*2c50*/  IADD3 R2, PT, PT, R8, R2, R7 ;  /* 0x0000000208027210 */ /* 0x000fca0007ffe007 */
[----:B------:R-:W-:Y:S01]  /*2c60*/  IMAD.IADD R3, R2, 0x1, R9 ;  /* 0x0000000102037824 */ /* 0x000fe200078e0209 */
[----:B------:R-:W-:Y:S06]  /*2c70*/  BRA `(.L_x_73) ;  /* 0x0000000c00b87947 */ /* 0x000fec0003800000 */
.L_x_86:
[----:B------:R-:W0:Y:S01]  /*2c80*/  S2R R0, SR_TID.X ;  /* 0x0000000000007919 */ /* 0x000e220000002100 */
[----:B------:R-:W1:Y:S01]  /*2c90*/  LDC.64 R4, c[0x0][0x380] ;  /* 0x0000e000ff047b82 */ /* 0x000e620000000a00 */
[----:B0-----:R-:W-:-:S04]  /*2ca0*/  VIADD R7, R0, UR6 ;  /* 0x0000000600077c36 */ /* 0x001fc80008000000 */
[----:B-1----:R-:W-:-:S05]  /*2cb0*/  IMAD.WIDE.U32 R4, R7, 0x4, R4 ;  /* 0x0000000407047825 */ /* 0x002fca00078e0004 */
        /* <DEDUP_REMOVED lines=16> */
[----:B------:R-:W-:-:S02]  /*2dc0*/  USHF.R.S32.HI UR7, URZ, 0x1f, UR5 ;  /* 0x0000001fff077899 */ /* 0x000fc40008011405 */
[----:B------:R-:W-:-:S04]  /*2dd0*/  ISETP.GE.U32.AND P0, PT, R22, UR5, PT ;  /* 0x0000000516007c0c */ /* 0x000fc8000bf06070 */
[----:B------:R-:W-:Y:S02]  /*2de0*/  ISETP.GE.U32.AND.EX P0, PT, R21, UR7, PT, P0 ;  /* 0x0000000715007c0c */ /* 0x000fe4000bf06100 */
[----:B--2---:R-:W-:-:S04]  /*2df0*/  IADD3 R6, PT, PT, R7, R6, R23 ;  /* 0x0000000607067210 */ /* 0x004fc80007ffe017 */
[----:B---3--:R-:W-:-:S04]  /*2e00*/  IADD3 R6, PT, PT, R9, R8, R6 ;  /* 0x0000000809067210 */ /* 0x008fc80007ffe006 */
[----:B----4-:R-:W-:-:S04]  /*2e10*/  IADD3 R6, PT, PT, R11, R10, R6 ;  /* 0x0000000a0b067210 */ /* 0x010fc80007ffe006 */
[----:B-----5:R-:W-:-:S04]  /*2e20*/  IADD3 R6, PT, PT, R13, R12, R6 ;  /* 0x0000000c0d067210 */ /* 0x020fc80007ffe006 */
[----:B------:R-:W-:-:S04]  /*2e30*/  IADD3 R6, PT, PT, R15, R14, R6 ;  /* 0x0000000e0f067210 */ /* 0x000fc80007ffe006 */
[----:B------:R-:W-:-:S04]  /*2e40*/  IADD3 R6, PT, PT, R17, R16, R6 ;  /* 0x0000001011067210 */ /* 0x000fc80007ffe006 */
        /* <DEDUP_REMOVED lines=22> */
.L_x_102:
[----:B------:R-:W2:Y:S02]  /*2fb0*/  S2R R7, SR_TID.X ;  /* 0x0000000000077919 */ /* 0x000ea40000002100 */
[----:B--2---:R-:W-:-:S05]  /*2fc0*/  IADD3 R7, P0, PT, R7, UR6, RZ ;  /* 0x0000000607077c10 */ /* 0x004fca000ff1e0ff */
[----:B------:R-:W-:Y:S01]  /*2fd0*/  IMAD.X R8, RZ, RZ, UR7, P0 ;  /* 0x00000007ff087e24 */ /* 0x000fe200080e06ff */
[----:B-1----:R-:W-:-:S04]  /*2fe0*/  LEA R6, P0, R7, UR10, 0x2 ;  /* 0x0000000a07067c11 */ /* 0x002fc8000f8010ff */
[----:B------:R-:W-:-:S05]  /*2ff0*/  LEA.HI.X R7, R7, UR11, R8, 0x2, P0 ;  /* 0x0000000b07077c11 */ /* 0x000fca00080f1408 */
        /* <DEDUP_REMOVED lines=16> */
[----:B------:R-:W-:-:S02]  /*3100*/  USHF.R.S32.HI UR14, URZ, 0x1f, UR5 ;  /* 0x0000001fff0e7899 */ /* 0x000fc40008011405 */
[----:B------:R-:W-:-:S04]  /*3110*/  UIADD3 UR8, UP0, UPT, UR5, UR8, URZ ;  /* 0x0000000805087290 */ /* 0x000fc8000ff1e0ff */
[----:B------:R-:W-:Y:S01]  /*3120*/  UIADD3.X UR9, UPT, UPT, UR14, UR9, URZ, UP0, !UPT ;  /* 0x000000090e097290 */ /* 0x000fe200087fe4ff */
[----:B-1----:R-:W-:Y:S01]  /*3130*/  IMAD.U32 R6, RZ, RZ, UR5 ;  /* 0x00000005ff067e24 */ /* 0x002fe2000f8e00ff */
[----:B--2---:R-:W-:Y:S02]  /*3140*/  IADD3 R17, PT, PT, R18, R17, R4 ;  /* 0x0000001112117210 */ /* 0x004fe40007ffe004 */
[----:B0-----:R-:W-:-:S04]  /*3150*/  IADD3 R4, P1, PT, R2, -UR6, RZ ;  /* 0x8000000602047c10 */ /* 0x001fc8000ff3e0ff */
[----:B------:R-:W-:Y:S02]  /*3160*/  ISETP.GE.U32.AND P0, PT, R4, UR5, PT ;  /* 0x0000000504007c0c */ /* 0x000fe4000bf06070 */
[----:B---3--:R-:W-:Y:S01]  /*3170*/  IADD3 R17, PT, PT, R20, R19, R17 ;  /* 0x0000001314117210 */ /* 0x008fe20007ffe011 */
[----:B------:R-:W-:Y:S01]  /*3180*/  IMAD.U32 R19, RZ, RZ, UR5 ;  /* 0x00000005ff137e24 */ /* 0x000fe2000f8e00ff */
[----:B------:R-:W-:-:S04]  /*3190*/  IADD3.X R4, PT, PT, R3, ~UR7, RZ, P1, !PT ;  /* 0x8000000703047c10 */ /* 0x000fc80008ffe4ff */
[----:B------:R-:W-:Y:S01]  /*31a0*/  ISETP.GE.U32.AND.EX P0, PT, R4, UR14, PT, P0 ;  /* 0x0000000e04007c0c */ /* 0x000fe2000bf06100 */
[----:B------:R-:W-:Y:S01]  /*31b0*/  IMAD.U32 R4, RZ, RZ, UR14 ;  /* 0x0000000eff047e24 */ /* 0x000fe2000f8e00ff */
[----:B----4-:R-:W-:Y:S02]  /*31c0*/  IADD3 R17, PT, PT, R22, R21, R17 ;  /* 0x0000001516117210 */ /* 0x010fe40007ffe011 */
[----:B------:R-:W-:-:S04]  /*31d0*/  LEA R0, P1, R19, R0, 0x2 ;  /* 0x0000000013007211 */ /* 0x000fc800078210ff */
[----:B------:R-:W-:Y:S02]  /*31e0*/  LEA.HI.X R5, R6, R5, R4, 0x2, P1 ;  /* 0x0000000506057211 */ /* 0x000fe400008f1404 */
[----:B-----5:R-:W-:-:S04]  /*31f0*/  IADD3 R17, PT, PT, R24, R23, R17 ;  /* 0x0000001718117210 */ /* 0x020fc80007ffe011 */
[----:B------:R-:W-:-:S04]  /*3200*/  IADD3 R8, PT, PT, R11, R8, R17 ;  /* 0x000000080b087210 */ /* 0x000fc80007ffe011 */
[----:B------:R-:W-:-:S04]  /*3210*/  IADD3 R8, PT, PT, R13, R16, R8 ;  /* 0x000000100d087210 */ /* 0x000fc80007ffe008 */
[----:B------:R-:W-:-:S04]  /*3220*/  IADD3 R8, PT, PT, R9, R14, R8 ;  /* 0x0000000e09087210 */ /* 0x000fc80007ffe008 */
[----:B------:R-:W-:Y:S01]  /*3230*/  IADD3 R4, PT, PT, R15, R12, R8 ;  /* 0x0000000c0f047210 */ /* 0x000fe20007ffe008 */
[----:B------:R-:W-:Y:S06]  /*3240*/  @!P0 BRA `(.L_x_100) ;  /* 0x0000000400e08947 */ /* 0x000fec0003800000 */
[----:B------:R-:W-:Y:S02]  /*3250*/  UIADD3 UR6, UP0, UPT, UR5, UR6, URZ ;  /* 0x0000000605067290 */ /* 0x000fe4000ff1e0ff */
[----:B------:R-:W-:Y:S02]  /*3260*/  UIADD3 UR4, UPT, UPT, UR4, 0x1, URZ ;  /* 0x0000000104047890 */ /* 0x000fe4000fffe0ff */
[----:B------:R-:W-:Y:S02]  /*3270*/  UIADD3.X UR7, UPT, UPT, UR14, UR7, URZ, UP0, !UPT ;  /* 0x000000070e077290 */ /* 0x000fe400087fe4ff */
[----:B------:R-:W-:-:S04]  /*3280*/  ISETP.LT.U32.AND P0, PT, R25, UR6, PT ;  /* 0x0000000619007c0c */ /* 0x000fc8000bf01070 */
[----:B------:R-:W-:-:S05]  /*3290*/  IMAD.U32 R7, RZ, RZ, UR7 ;  /* 0x00000007ff077e24 */ /* 0x000fca000f8e00ff */
[----:B------:R-:W-:-:S13]  /*32a0*/  ISETP.GT.U32.AND.EX P0, PT, R7, R10, PT, P0 ;  /* 0x0000000a0700720c */ /* 0x000fda0003f04100 */
[----:B------:R-:W-:Y:S05]  /*32b0*/  @!P0 BRA `(.L_x_102) ;  /* 0xfffffffc003c8947 */ /* 0x000fea000383ffff */
.L_x_101:
[----:B------:R-:W-:Y:S01]  /*32c0*/  IMAD.U32 R6, RZ, RZ, UR7 ;  /* 0x00000007ff067e24 */ /* 0x000fe2000f8e00ff */
[----:B------:R-:W-:-:S04]  /*32d0*/  ISETP.LE.U32.AND P0, PT, R2, UR6, PT ;  /* 0x0000000602007c0c */ /* 0x000fc8000bf03070 */
[----:B------:R-:W-:-:S13]  /*32e0*/  ISETP.GE.U32.AND.EX P0, PT, R6, R3, PT, P0 ;  /* 0x000000030600720c */ /* 0x000fda0003f06100 */
[----:B------:R-:W-:Y:S05]  /*32f0*/  @P0 BRA `(.L_x_100) ;  /* 0x0000000400b40947 */ /* 0x000fea0003800000 */
[----:B------:R-:W0:Y:S01]  /*3300*/  S2R R9, SR_TID.X ;  /* 0x0000000000097919 */ /* 0x000e220000002100 */
[----:B------:R-:W-:Y:S01]  /*3310*/  VIADD R6, R2, -UR6 ;  /* 0x8000000602067c36 */ /* 0x000fe20008000000 */
[----:B------:R-:W-:Y:S04]  /*3320*/  BSSY.RECONVERGENT B1, `(.L_x_100) ;  /* 0x000006a000017945 */ /* 0x000fe80003800200 */
[----:B0-----:R-:W-:-:S13]  /*3330*/  ISETP.GE.AND P0, PT, R9, R6, PT ;  /* 0x000000060900720c */ /* 0x001fda0003f06270 */
[----:B------:R-:W-:Y:S05]  /*3340*/  @P0 BRA `(.L_x_103) ;  /* 0x00000004009c0947 */ /* 0x000fea0003800000 */
[----:B------:R-:W0:Y:S01]  /*3350*/  LDC R8, c[0x0][0x3c0] ;  /* 0x0000f000ff087b82 */ /* 0x000e220000000800 */
[----:B------:R-:W-:Y:S01]  /*3360*/  USHF.L.U32 UR6, UR15, 0xc, URZ ;  /* 0x0000000c0f067899 */ /* 0x000fe200080006ff */
[----:B------:R-:W-:Y:S01]  /*3370*/  LOP3.LUT R3, RZ, R9, RZ, 0x33, !PT ;  /* 0x00000009ff037212 */ /* 0x000fe200078e33ff */
[----:B------:R-:W-:Y:S04]  /*3380*/  BSSY.RECONVERGENT B2, `(.L_x_104) ;  /* 0x0000019000027945 */ /* 0x000fe80003800200 */
[----:B------:R-:W-:Y:S02]  /*3390*/  IMAD.IADD R3, R3, 0x1, R2 ;  /* 0x0000000103037824 */ /* 0x000fe400078e0202 */
[----:B------:R-:W-:-:S05]  /*33a0*/  IMAD.U32 R2, RZ, RZ, UR6 ;  /* 0x00000006ff027e24 */ /* 0x000fca000f8e00ff */
[C---:B------:R-:W-:Y:S01]  /*33b0*/  IADD3 R7, PT, PT, R3.reuse, -UR5, -R2 ;  /* 0x8000000503077c10 */ /* 0x040fe2000fffe802 */
[----:B0-----:R-:W-:Y:S01]  /*33c0*/  IMAD R2, R8, UR4, RZ ;  /* 0x0000000408027c24 */ /* 0x001fe2000f8e02ff */
[C---:B------:R-:W-:Y:S02]  /*33d0*/  LOP3.LUT R8, R3.reuse, 0x300, RZ, 0xc0, !PT ;  /* 0x0000030003087812 */ /* 0x040fe400078ec0ff */
[----:B------:R-:W-:Y:S01]  /*33e0*/  LEA.HI R3, R3, 0x1, RZ, 0x18 ;  /* 0x0000000103037811 */ /* 0x000fe200078fc0ff */
[----:B------:R-:W-:Y:S01]  /*33f0*/  IMAD R2, R2, -0x1000, R7 ;  /* 0xfffff00002027824 */ /* 0x000fe200078e0207 */
[----:B------:R-:W-:Y:S01]  /*3400*/  ISETP.NE.AND P0, PT, R8, 0x300, PT ;  /* 0x000003000800780c */ /* 0x000fe20003f05270 */
[----:B------:R-:W-:-:S03]  /*3410*/  IMAD.MOV.U32 R7, RZ, RZ, R9 ;  /* 0x000000ffff077224 */ /* 0x000fc600078e0009 */
[----:B------:R-:W-:-:S09]  /*3420*/  ISETP.GE.U32.AND P1, PT, R2, 0x300, PT ;  /* 0x000003000200780c */ /* 0x000fd20003f26070 */
[----:B------:R-:W-:Y:S05]  /*3430*/  @!P0 BRA `(.L_x_105) ;  /* 0x0000000000348947 */ /* 0x000fea0003800000 */
[----:B------:R-:W-:Y:S01]  /*3440*/  LOP3.LUT R3, R3, 0x3, RZ, 0xc0, !PT ;  /* 0x0000000303037812 */ /* 0x000fe200078ec0ff */
[----:B------:R-:W-:-:S04]  /*3450*/  IMAD.MOV.U32 R7, RZ, RZ, R9 ;  /* 0x000000ffff077224 */ /* 0x000fc800078e0009 */
[----:B------:R-:W-:-:S07]  /*3460*/  IMAD.MOV R8, RZ, RZ, -R3 ;  /* 0x000000ffff087224 */ /* 0x000fce00078e0a03 */
.L_x_106:
        /* <DEDUP_REMOVED lines=10> */
.L_x_105:
[----:B------:R-:W-:Y:S05]  /*3510*/  BSYNC.RECONVERGENT B2 ;  /* 0x0000000000027941 */ /* 0x000fea0003800200 */
.L_x_104:
        /* <DEDUP_REMOVED lines=12> */
.L_x_109:
        /* <DEDUP_REMOVED lines=30> */
.L_x_108:
[----:B------:R-:W-:Y:S05]  /*37c0*/  BSYNC.RECONVERGENT B2 ;  /* 0x0000000000027941 */ /* 0x000fea0003800200 */
.L_x_107:
        /* <DEDUP_REMOVED lines=22> */
.L_x_111:
[----:B------:R-:W-:Y:S05]  /*3930*/  BSYNC.RECONVERGENT B2 ;  /* 0x0000000000027941 */ /* 0x000fea0003800200 */
.L_x_110:
        /* <DEDUP_REMOVED lines=8> */
.L_x_103:
[----:B------:R-:W-:Y:S05]  /*39c0*/  BSYNC.RECONVERGENT B1 ;  /* 0x0000000000017941 */ /* 0x000fea0003800200 */
.L_x_100:
[----:B------:R-:W0:Y:S01]  /*39d0*/  S2R R0, SR_LANEID ;  /* 0x0000000000007919 */ /* 0x000e220000000000 */
[----:B------:R-:W1:Y:S01]  /*39e0*/  REDUX.SUM.S32 UR4, R4 ;  /* 0x00000000040473c4 */ /* 0x000e62000000c200 */
[----:B------:R-:W2:Y:S01]  /*39f0*/  S2R R6, SR_TID.X ;  /* 0x0000000000067919 */ /* 0x000ea20000002100 */
[----:B0-----:R-:W-:-:S13]  /*3a00*/  ISETP.NE.AND P0, PT, R0, RZ, PT ;  /* 0x000000ff0000720c */ /* 0x001fda0003f05270 */
[----:B------:R-:W0:Y:S01]  /*3a10*/  @!P0 S2R R3, SR_CgaCtaId ;  /* 0x0000000000038919 */ /* 0x000e220000008800 */
[----:B------:R-:W-:Y:S02]  /*3a20*/  @!P0 MOV R2, 0x400 ;  /* 0x0000040000028802 */ /* 0x000fe40000000f00 */
[----:B--2---:R-:W-:-:S04]  /*3a30*/  @!P0 SHF.R.U32.HI R0, RZ, 0x3, R6 ;  /* 0x00000003ff008819 */ /* 0x004fc80000011606 */
        /* <DEDUP_REMOVED lines=18> */
.L_x_73:
[----:B------:R-:W-:Y:S05]  /*3b60*/  BSYNC.RECONVERGENT B0 ;  /* 0x0000000000007941 */ /* 0x000fea0003800200 */
.L_x_57:
[----:B------:R-:W-:Y:S05]  /*3b70*/  @P0 EXIT ;  /* 0x000000000000094d */ /* 0x000fea0003800000 */
[----:B------:R-:W2:Y:S02]  /*3b80*/  LDCU.64 UR4, c[0x0][0x388] ;  /* 0x00007100ff0477ac */ /* 0x000ea40008000a00 */
[----:B--2---:R-:W-:-:S06]  /*3b90*/  UIMAD.WIDE.U32 UR4, UR15, 0x4, UR4 ;  /* 0x000000040f0478a5 */ /* 0x004fcc000f8e0004 */
[----:B------:R-:W-:Y:S02]  /*3ba0*/  IMAD.U32 R4, RZ, RZ, UR4 ;  /* 0x00000004ff047e24 */ /* 0x000fe4000f8e00ff */
[----:B------:R-:W-:-:S05]  /*3bb0*/  IMAD.U32 R5, RZ, RZ, UR5 ;  /* 0x00000005ff057e24 */ /* 0x000fca000f8e00ff */
[----:B------:R-:W-:Y:S01]  /*3bc0*/  STG.E desc[UR12][R4.64], R3 ;  /* 0x0000000304007986 */ /* 0x000fe2000c10190c */
[----:B------:R-:W-:Y:S05]  /*3bd0*/  EXIT ;  /* 0x000000000000794d */ /* 0x000fea0003800000 */
.L_x_112:
        /* <DEDUP_REMOVED lines=10> */
.L_x_173:


//--------------------- .text._ZN3cub18CUB_300001_SM_10006detail6reduce28DeviceReduceSingleTileKernelINS2_10policy_hubIiyN4cuda3std3__44plusIvEEE10Policy1000EPKiPiyS9_iiNS7_10__identityEEEvT0_T1_T2_T3_T4_T6_ --------------------------
	.section	.text._ZN3cub18CUB_300001_SM_10006detail6reduce28DeviceReduceSingleTileKernelINS2_10policy_hubIiyN4cuda3std3__44plusIvEEE10Policy1000EPKiPiyS9_iiNS7_10__identityEEEvT0_T1_T2_T3_T4_T6_,"ax",@progbits
	.align	128
        .global         _ZN3cub18CUB_300001_SM_10006detail6reduce28DeviceReduceSingleTileKernelINS2_10policy_hubIiyN4cuda3std3__44plusIvEEE10Policy1000EPKiPiyS9_iiNS7_10__identityEEEvT0_T1_T2_T3_T4_T6_
        .type           _ZN3cub18CUB_300001_SM_10006detail6reduce28DeviceReduceSingleTileKernelINS2_10policy_hubIiyN4cuda3std3__44plusIvEEE10Policy1000EPKiPiyS9_iiNS7_10__identityEEEvT0_T1_T2_T3_T4_T6_,@function
        .size           _ZN3cub18CUB_300001_SM_10006detail6reduce28DeviceReduceSingleTileKernelINS2_10policy_hubIiyN4cuda3std3__44plusIvEEE10Policy1000EPKiPiyS9_iiNS7_10__identityEEEvT0_T1_T2_T3_T4_T6_,(.L_x_174 - _ZN3cub18CUB_300001_SM_10006detail6reduce28DeviceReduceSingleTileKernelINS2_10policy_hubIiyN4cuda3std3__44plusIvEEE10Policy1000EPKiPiyS9_iiNS7_10__identityEEEvT0_T1_T2_T3_T4_T6_)
        .other          _ZN3cub18CUB_300001_SM_10006detail6reduce28DeviceReduceSingleTileKernelINS2_10policy_hubIiyN4cuda3std3__44plusIvEEE10Policy1000EPKiPiyS9_iiNS7_10__identityEEEvT0_T1_T2_T3_T4_T6_,@"STO_CUDA_ENTRY STV_DEFAULT"
_ZN3cub18CUB_300001_SM_10006detail6reduce28DeviceReduceSingleTileKernelINS2_10policy_hubIiyN4cuda3std3__44plusIvEEE10Policy1000EPKiPiyS9_iiNS7_10__identityEEEvT0_T1_T2_T3_T4_T6_:
.text._ZN3cub18CUB_300001_SM_10006detail6reduce28DeviceReduceSingleTileKernelINS2_10policy_hubIiyN4cuda3std3__44plusIvEEE10Policy1000EPKiPiyS9_iiNS7_10__identityEEEvT0_T1_T2_T3_T4_T6_:
[----:B------:R-:W-:Y:S01]  /*0000*/  LDC R1, c[0x0][0x37c] ;  /* 0x0000df00ff017b82 */ /* 0x000fe20000000800 */
[----:B------:R-:W0:Y:S01]  /*0010*/  LDCU.64 UR4, c[0x0][0x390] ;  /* 0x00007200ff0477ac */ /* 0x000e220008000a00 */
[----:B------:R-:W1:Y:S01]  /*0020*/  LDCU.64 UR6, c[0x0][0x358] ;  /* 0x00006b00ff0677ac */ /* 0x000e620008000a00 */
[----:B0-----:R-:W-:Y:S02]  /*0030*/  IMAD.U32 R0, RZ, RZ, UR4 ;  /* 0x00000004ff007e24 */ /* 0x001fe4000f8e00ff */
[----:B------:R-:W-:-:S03]  /*0040*/  IMAD.U32 R3, RZ, RZ, UR5 ;  /* 0x00000005ff037e24 */ /* 0x000fc6000f8e00ff */
[----:B------:R-:W-:-:S04]  /*0050*/  ISETP.NE.U32.AND P0, PT, R0, RZ, PT ;  /* 0x000000ff0000720c */ /* 0x000fc80003f05070 */
[----:B------:R-:W-:-:S13]  /*0060*/  ISETP.NE.AND.EX P0, PT, R3, RZ, PT, P0 ;  /* 0x000000ff0300720c */ /* 0x000fda0003f05300 */
        /* <DEDUP_REMOVED lines=8> */
.L_x_113:
[----:B------:R-:W0:Y:S01]  /*00f0*/  LDCU UR4, c[0x0][0x380] ;  /* 0x00007000ff0477ac */ /* 0x000e220008000800 */
[----:B------:R-:W-:Y:S01]  /*0100*/  BSSY.RECONVERGENT B0, `(.L_x_114) ;  /* 0x0000348000007945 */ /* 0x000fe20003800200 */
[----:B0-----:R-:W-:-:S09]  /*0110*/  ULOP3.LUT UP0, URZ, UR4, 0xf, URZ, 0xc0, !UPT ;  /* 0x0000000f04ff7892 */ /* 0x001fd2000f80c0ff */
[----:B------:R-:W-:Y:S05]  /*0120*/  BRA.U UP0, `(.L_x_115) ;  /* 0x0000001900607547 */ /* 0x000fea000b800000 */
[----:B------:R-:W-:-:S04]  /*0130*/  ISETP.GT.U32.AND P0, PT, R0, 0xfff, PT ;  /* 0x00000fff0000780c */ /* 0x000fc80003f04070 */
[----:B------:R-:W-:-:S13]  /*0140*/  ISETP.GT.U32.AND.EX P0, PT, R3, RZ, PT, P0 ;  /* 0x000000ff0300720c */ /* 0x000fda0003f04100 */
[----:B------:R-:W-:Y:S05]  /*0150*/  @P0 BRA `(.L_x_116) ;  /* 0x0000000c00640947 */ /* 0x000fea0003800000 */
[----:B------:R-:W0:Y:S01]  /*0160*/  S2R R11, SR_TID.X ;  /* 0x00000000000b7919 */ /* 0x000e220000002100 */
[----:B------:R-:W-:Y:S01]  /*0170*/  BSSY.RECONVERGENT B1, `(.L_x_117) ;  /* 0x0000009000017945 */ /* 0x000fe20003800200 */
[----:B------:R-:W-:Y:S01]  /*0180*/  IMAD.MOV.U32 R2, RZ, RZ, RZ ;  /* 0x000000ffff027224 */ /* 0x000fe200078e00ff */
[----:B0-----:R-:W-:Y:S01]  /*0190*/  ISETP.GE.U32.AND P0, PT, R11, R0, PT ;  /* 0x000000000b00720c */ /* 0x001fe20003f06070 */
[----:B------:R-:W-:-:S12]  /*01a0*/  IMAD.MOV.U32 R13, RZ, RZ, R11 ;  /* 0x000000ffff0d7224 */ /* 0x000fd800078e000b */
[----:B------:R-:W-:Y:S05]  /*01b0*/  @P0 BRA `(.L_x_118) ;  /* 0x0000000000100947 */ /* 0x000fea0003800000 */
[----:B------:R-:W0:Y:S02]  /*01c0*/  LDC.64 R4, c[0x0][0x380] ;  /* 0x0000e000ff047b82 */ /* 0x000e240000000a00 */
[----:B0-----:R-:W-:-:S05]  /*01d0*/  IMAD.WIDE.U32 R4, R11, 0x4, R4 ;  /* 0x000000040b047825 */ /* 0x001fca00078e0004 */
[----:B------:R0:W5:Y:S01]  /*01e0*/  LDG.E.CONSTANT R2, desc[UR6][R4.64] ;  /* 0x0000000604027981 */ /* 0x000162000c1e9900 */
[----:B------:R-:W-:-:S07]  /*01f0*/  VIADD R13, R11, 0x100 ;  /* 0x000001000b0d7836 */ /* 0x000fce0000000000 */
.L_x_118:
[----:B------:R-:W-:Y:S05]  /*0200*/  BSYNC.RECONVERGENT B1 ;  /* 0x0000000000017941 */ /* 0x000fea0003800200 */
.L_x_117:
[----:B------:R-:W-:Y:S01]  /*0210*/  ISETP.GE.U32.AND P0, PT, R13, R0, PT ;  /* 0x000000000d00720c */ /* 0x000fe20003f06070 */
        /* <DEDUP_REMOVED lines=15> */
.L_x_123:
        /* <DEDUP_REMOVED lines=9> */
.L_x_122:
[----:B------:R-:W-:Y:S05]  /*03a0*/  BSYNC.RECONVERGENT B2 ;  /* 0x0000000000027941 */ /* 0x000fea0003800200 */
.L_x_121:
        /* <DEDUP_REMOVED lines=8> */
.L_x_126:
[----:B------:R-:W0:Y:S01]  /*0430*/  LDC.64 R8, c[0x0][0x380] ;  /* 0x0000e000ff087b82 */ /* 0x000e220000000a00 */
[C---:B------:R-:W-:Y:S02]  /*0440*/  VIADD R7, R13.reuse, 0x400 ;  /* 0x000004000d077836 */ /* 0x040fe40000000000 */
        /* <DEDUP_REMOVED lines=10> */
[----:B------:R-:W4:Y:S04]  /*04f0*/  LDG.E.CONSTANT R17, desc[UR6][R6.64+0x400] ;  /* 0x0004000606117981 */ /* 0x000f28000c1e9900 */
        /* <DEDUP_REMOVED lines=22> */
.L_x_125:
[----:B------:R-:W-:Y:S05]  /*0660*/  BSYNC.RECONVERGENT B2 ;  /* 0x0000000000027941 */ /* 0x000fea0003800200 */
.L_x_124:
        /* <DEDUP_REMOVED lines=22> */
.L_x_128:
[----:B------:R-:W-:Y:S05]  /*07d0*/  BSYNC.RECONVERGENT B2 ;  /* 0x0000000000027941 */ /* 0x000fea0003800200 */
.L_x_127:
        /* <DEDUP_REMOVED lines=10> */
.L_x_120:
[----:B------:R-:W-:Y:S05]  /*0880*/  BSYNC.RECONVERGENT B1 ;  /* 0x0000000000017941 */ /* 0x000fea0003800200 */
.L_x_119:
[----:B------:R-:W-:-:S04]  /*0890*/  ISETP.GE.U32.AND P0, PT, R0, 0x100, PT ;  /* 0x000001000000780c */ /* 0x000fc80003f06070 */
[----:B------:R-:W-:-:S13]  /*08a0*/  ISETP.GE.U32.AND.EX P0, PT, R3, RZ, PT, P0 ;  /* 0x000000ff0300720c */ /* 0x000fda0003f06100 */
[----:B------:R-:W-:Y:S05]  /*08b0*/  @!P0 BRA `(.L_x_129) ;  /* 0x0000000000648947 */ /* 0x000fea0003800000 */
[----:B------:R-:W1:Y:S01]  /*08c0*/  S2R R0, SR_LANEID ;  /* 0x0000000000007919 */ /* 0x000e620000000000 */
[----:B-----5:R-:W0:Y:S01]  /*08d0*/  REDUX.SUM.S32 UR4, R2 ;  /* 0x00000000020473c4 */ /* 0x020e22000000c200 */
[----:B------:R-:W-:Y:S01]  /*08e0*/  ISETP.NE.AND P4, PT, R11, RZ, PT ;  /* 0x000000ff0b00720c */ /* 0x000fe20003f85270 */
[----:B0-----:R-:W-:Y:S01]  /*08f0*/  IMAD.U32 R5, RZ, RZ, UR4 ;  /* 0x00000004ff057e24 */ /* 0x001fe2000f8e00ff */
[----:B-1----:R-:W-:-:S13]  /*0900*/  ISETP.NE.AND P0, PT, R0, RZ, PT ;  /* 0x000000ff0000720c */ /* 0x002fda0003f05270 */
[----:B------:R-:W0:Y:S01]  /*0910*/  @!P0 S2R R4, SR_CgaCtaId ;  /* 0x0000000000048919 */ /* 0x000e220000008800 */
[----:B------:R-:W-:Y:S02]  /*0920*/  @!P0 MOV R3, 0x400 ;  /* 0x0000040000038802 */ /* 0x000fe40000000f00 */
[----:B------:R-:W-:-:S04]  /*0930*/  @!P0 SHF.R.U32.HI R0, RZ, 0x3, R11 ;  /* 0x00000003ff008819 */ /* 0x000fc8000001160b */
[----:B------:R-:W-:Y:S02]  /*0940*/  @!P0 LOP3.LUT R0, R0, 0x7c, RZ, 0xc0, !PT ;  /* 0x0000007c00008812 */ /* 0x000fe400078ec0ff */
[----:B0-----:R-:W-:-:S05]  /*0950*/  @!P0 LEA R3, R4, R3, 0x18 ;  /* 0x0000000304038211 */ /* 0x001fca00078ec0ff */
[----:B------:R-:W-:-:S05]  /*0960*/  @!P0 IMAD.IADD R0, R0, 0x1, R3 ;  /* 0x0000000100008824 */ /* 0x000fca00078e0203 */
[----:B------:R0:W-:Y:S01]  /*0970*/  @!P0 STS [R0+0x8], R5 ;  /* 0x0000080500008388 */ /* 0x0001e20000000800 */
[----:B------:R-:W-:Y:S06]  /*0980*/  BAR.SYNC.DEFER_BLOCKING 0x0 ;  /* 0x0000000000007b1d */ /* 0x000fec0000010000 */
[----:B------:R-:W-:Y:S05]  /*0990*/  @P4 BRA `(.L_x_130) ;  /* 0x0000002800f84947 */ /* 0x000fea0003800000 */
[----:B------:R-:W1:Y:S01]  /*09a0*/  S2UR UR5, SR_CgaCtaId ;  /* 0x00000000000579c3 */ /* 0x000e620000008800 */
[----:B------:R-:W-:Y:S02]  /*09b0*/  UMOV UR4, 0x400 ;  /* 0x0000040000047882 */ /* 0x000fe40000000000 */
[----:B-1----:R-:W-:-:S09]  /*09c0*/  ULEA UR4, UR5, UR4, 0x18 ;  /* 0x0000000405047291 */ /* 0x002fd2000f8ec0ff */
[----:B0-----:R-:W-:Y:S04]  /*09d0*/  LDS R0, [UR4+0xc] ;  /* 0x00000c04ff007984 */ /* 0x001fe80008000800 */
[----:B------:R-:W0:Y:S04]  /*09e0*/  LDS.128 R8, [UR4+0x10] ;  /* 0x00001004ff087984 */ /* 0x000e280008000c00 */
[----:B------:R-:W1:Y:S01]  /*09f0*/  LDS.64 R2, [UR4+0x20] ;  /* 0x00002004ff027984 */ /* 0x000e620008000a00 */
[----:B0-----:R-:W-:-:S04]  /*0a00*/  IADD3 R0, PT, PT, R8, R0, R5 ;  /* 0x0000000008007210 */ /* 0x001fc80007ffe005 */
[----:B------:R-:W-:-:S04]  /*0a10*/  IADD3 R0, PT, PT, R10, R0, R9 ;  /* 0x000000000a007210 */ /* 0x000fc80007ffe009 */
[----:B-1----:R-:W-:-:S05]  /*0a20*/  IADD3 R0, PT, PT, R2, R0, R11 ;  /* 0x0000000002007210 */ /* 0x002fca0007ffe00b */
[----:B------:R-:W-:Y:S01]  /*0a30*/  IMAD.IADD R5, R0, 0x1, R3 ;  /* 0x0000000100057824 */ /* 0x000fe200078e0203 */
[----:B------:R-:W-:Y:S06]  /*0a40*/  BRA `(.L_x_130) ;  /* 0x0000002800cc7947 */ /* 0x000fec0003800000 */
.L_x_129:
[C---:B0-----:R-:W-:Y:S01]  /*0a50*/  LOP3.LUT R4, R11.reuse, 0x3e0, RZ, 0xc0, !PT ;  /* 0x000003e00b047812 */ /* 0x041fe200078ec0ff */
[----:B------:R-:W0:Y:S01]  /*0a60*/  S2R R10, SR_LANEID ;  /* 0x00000000000a7919 */ /* 0x000e220000000000 */
[----:B------:R-:W-:Y:S02]  /*0a70*/  ISETP.NE.AND P4, PT, R11, RZ, PT ;  /* 0x000000ff0b00720c */ /* 0x000fe40003f85270 */
[----:B------:R-:W-:Y:S01]  /*0a80*/  LOP3.LUT R7, RZ, R4, RZ, 0x33, !PT ;  /* 0x00000004ff077212 */ /* 0x000fe200078e33ff */
[----:B------:R-:W-:-:S04]  /*0a90*/  VIADD R5, R4, 0x20 ;  /* 0x0000002004057836 */ /* 0x000fc80000000000 */
[----:B------:R-:W-:Y:S01]  /*0aa0*/  IMAD.IADD R7, R7, 0x1, R0 ;  /* 0x0000000107077824 */ /* 0x000fe200078e0200 */
[----:B------:R-:W-:-:S04]  /*0ab0*/  ISETP.GT.U32.AND P0, PT, R5, R0, PT ;  /* 0x000000000500720c */ /* 0x000fc80003f04070 */
        /* <DEDUP_REMOVED lines=30> */
[----:B0-----:R-:W-:-:S05]  /*0ca0*/  SEL R5, R5, RZ, !P0 ;  /* 0x000000ff05057207 */ /* 0x001fca0004000000 */
[----:B------:R-:W-:-:S05]  /*0cb0*/  IMAD.IADD R5, R4, 0x1, R5 ;  /* 0x0000000104057824 */ /* 0x000fca00078e0205 */
[----:B------:R4:W-:Y:S01]  /*0cc0*/  @!P1 STS [R8+0x8], R5 ;  /* 0x0000080508009388 */ /* 0x0009e20000000800 */
[----:B------:R-:W-:Y:S06]  /*0cd0*/  BAR.SYNC.DEFER_BLOCKING 0x0 ;  /* 0x0000000000007b1d */ /* 0x000fec0000010000 */
[----:B------:R-:W-:Y:S05]  /*0ce0*/  @P4 BRA `(.L_x_130) ;  /* 0x0000002800244947 */ /* 0x000fea0003800000 */
[----:B------:R-:W0:Y:S01]  /*0cf0*/  S2UR UR5, SR_CgaCtaId ;  /* 0x00000000000579c3 */ /* 0x000e220000008800 */
[----:B------:R-:W-:Y:S01]  /*0d00*/  UMOV UR4, 0x400 ;  /* 0x0000040000047882 */ /* 0x000fe20000000000 */
[C---:B------:R-:W-:Y:S02]  /*0d10*/  ISETP.GT.U32.AND P0, PT, R0.reuse, 0x40, PT ;  /* 0x000000400000780c */ /* 0x040fe40003f04070 */
[C---:B------:R-:W-:Y:S02]  /*0d20*/  ISETP.GT.U32.AND P6, PT, R0.reuse, 0x20, PT ;  /* 0x000000200000780c */ /* 0x040fe40003fc4070 */
[C---:B------:R-:W-:Y:S02]  /*0d30*/  ISETP.GT.U32.AND P5, PT, R0.reuse, 0x60, PT ;  /* 0x000000600000780c */ /* 0x040fe40003fa4070 */
[----:B------:R-:W-:Y:S02]  /*0d40*/  ISETP.GT.U32.AND P2, PT, R0, 0x80, PT ;  /* 0x000000800000780c */ /* 0x000fe40003f44070 */
[----:B------:R-:W-:-:S02]  /*0d50*/  ISETP.GT.U32.AND.EX P0, PT, R3, RZ, PT, P0 ;  /* 0x000000ff0300720c */ /* 0x000fc40003f04100 */
[C---:B------:R-:W-:Y:S02]  /*0d60*/  ISETP.GT.U32.AND.EX P6, PT, R3.reuse, RZ, PT, P6 ;  /* 0x000000ff0300720c */ /* 0x040fe40003fc4160 */
[C---:B------:R-:W-:Y:S02]  /*0d70*/  ISETP.GT.U32.AND P3, PT, R0.reuse, 0xa0, PT ;  /* 0x000000a00000780c */ /* 0x040fe40003f64070 */
[----:B------:R-:W-:Y:S02]  /*0d80*/  ISETP.GT.U32.AND P1, PT, R0, 0xc0, PT ;  /* 0x000000c00000780c */ /* 0x000fe40003f24070 */
[C---:B------:R-:W-:Y:S02]  /*0d90*/  ISETP.GT.U32.AND.EX P5, PT, R3.reuse, RZ, PT, P5 ;  /* 0x000000ff0300720c */ /* 0x040fe40003fa4150 */
[C---:B------:R-:W-:Y:S02]  /*0da0*/  ISETP.GT.U32.AND.EX P2, PT, R3.reuse, RZ, PT, P2 ;  /* 0x000000ff0300720c */ /* 0x040fe40003f44120 */
[C---:B------:R-:W-:Y:S01]  /*0db0*/  ISETP.GT.U32.AND.EX P3, PT, R3.reuse, RZ, PT, P3 ;  /* 0x000000ff0300720c */ /* 0x040fe20003f64130 */
[----:B0-----:R-:W-:Y:S01]  /*0dc0*/  ULEA UR4, UR5, UR4, 0x18 ;  /* 0x0000000405047291 */ /* 0x001fe2000f8ec0ff */
[----:B------:R-:W-:-:S08]  /*0dd0*/  ISETP.GT.U32.AND.EX P1, PT, R3, RZ, PT, P1 ;  /* 0x000000ff0300720c */ /* 0x000fd00003f24110 */
[----:B----4-:R-:W0:Y:S04]  /*0de0*/  LDS.128 R8, [UR4+0x10] ;  /* 0x00001004ff087984 */ /* 0x010e280008000c00 */
[----:B------:R-:W1:Y:S04]  /*0df0*/  LDS R2, [UR4+0xc] ;  /* 0x00000c04ff027984 */ /* 0x000e680008000800 */
[----:B------:R-:W2:Y:S01]  /*0e00*/  LDS.64 R6, [UR4+0x20] ;  /* 0x00002004ff067984 */ /* 0x000ea20008000a00 */
[----:B0-----:R-:W-:Y:S02]  /*0e10*/  SEL R8, R8, RZ, P0 ;  /* 0x000000ff08087207 */ /* 0x001fe40000000000 */
[----:B------:R-:W-:-:S02]  /*0e20*/  ISETP.GT.U32.AND P0, PT, R0, 0xe0, PT ;  /* 0x000000e00000780c */ /* 0x000fc40003f04070 */
[----:B-1----:R-:W-:Y:S02]  /*0e30*/  SEL R2, R2, RZ, P6 ;  /* 0x000000ff02027207 */ /* 0x002fe40003000000 */
[----:B------:R-:W-:Y:S02]  /*0e40*/  SEL R9, R9, RZ, P5 ;  /* 0x000000ff09097207 */ /* 0x000fe40002800000 */
[----:B------:R-:W-:Y:S02]  /*0e50*/  IADD3 R2, PT, PT, R8, R2, R5 ;  /* 0x0000000208027210 */ /* 0x000fe40007ffe005 */
[----:B------:R-:W-:Y:S02]  /*0e60*/  SEL R10, R10, RZ, P2 ;  /* 0x000000ff0a0a7207 */ /* 0x000fe40001000000 */
[----:B------:R-:W-:Y:S02]  /*0e70*/  ISETP.GT.U32.AND.EX P0, PT, R3, RZ, PT, P0 ;  /* 0x000000ff0300720c */ /* 0x000fe40003f04100 */
[----:B------:R-:W-:-:S02]  /*0e80*/  SEL R11, R11, RZ, P3 ;  /* 0x000000ff0b0b7207 */ /* 0x000fc40001800000 */
[----:B------:R-:W-:Y:S02]  /*0e90*/  IADD3 R2, PT, PT, R10, R2, R9 ;  /* 0x000000020a027210 */ /* 0x000fe40007ffe009 */
[----:B--2---:R-:W-:Y:S02]  /*0ea0*/  SEL R6, R6, RZ, P1 ;  /* 0x000000ff06067207 */ /* 0x004fe40000800000 */
[----:B------:R-:W-:Y:S02]  /*0eb0*/  SEL R7, R7, RZ, P0 ;  /* 0x000000ff07077207 */ /* 0x000fe40000000000 */
[----:B------:R-:W-:-:S05]  /*0ec0*/  IADD3 R2, PT, PT, R6, R2, R11 ;  /* 0x0000000206027210 */ /* 0x000fca0007ffe00b */
[----:B------:R-:W-:Y:S01]  /*0ed0*/  IMAD.IADD R5, R2, 0x1, R7 ;  /* 0x0000000102057824 */ /* 0x000fe200078e0207 */
[----:B------:R-:W-:Y:S06]  /*0ee0*/  BRA `(.L_x_130) ;  /* 0x0000002400a47947 */ /* 0x000fec0003800000 */
.L_x_116:
        /* <DEDUP_REMOVED lines=8> */
[----:B------:R-:W-:-:S02]  /*0f70*/  IMAD.MOV.U32 R29, RZ, RZ, 0x1000 ;  /* 0x00001000ff1d7424 */ /* 0x000fc400078e00ff */
[----:B------:R-:W-:Y:S01]  /*0f80*/  IMAD.MOV.U32 R26, RZ, RZ, RZ ;  /* 0x000000ffff1a7224 */ /* 0x000fe200078e00ff */
[----:B--2---:R-:W-:Y:S02]  /*0f90*/  IADD3 R5, PT, PT, R6, R5, R4 ;  /* 0x0000000506057210 */ /* 0x004fe40007ffe004 */
[----:B------:R-:W-:Y:S02]  /*0fa0*/  IADD3 R4, P1, PT, R0, -0x1000, RZ ;  /* 0xfffff00000047810 */ /* 0x000fe40007f3e0ff */
[----:B---3--:R-:W-:Y:S02]  /*0fb0*/  IADD3 R5, PT, PT, R8, R7, R5 ;  /* 0x0000000708057210 */ /* 0x008fe40007ffe005 */
[----:B------:R-:W-:Y:S02]  /*0fc0*/  ISETP.GE.U32.AND P0, PT, R4, 0x1000, PT ;  /* 0x000010000400780c */ /* 0x000fe40003f06070 */
[----:B------:R-:W-:-:S04]  /*0fd0*/  IADD3 R5, PT, PT, R10, R9, R5 ;  /* 0x000000090a057210 */ /* 0x000fc80007ffe005 */
[----:B----4-:R-:W-:-:S04]  /*0fe0*/  IADD3 R5, PT, PT, R12, R11, R5 ;  /* 0x0000000b0c057210 */ /* 0x010fc80007ffe005 */
[----:B------:R-:W-:Y:S02]  /*0ff0*/  IADD3 R13, PT, PT, R14, R13, R5 ;  /* 0x0000000d0e0d7210 */ /* 0x000fe40007ffe005 */
[----:B------:R-:W-:Y:S02]  /*1000*/  IADD3.X R5, PT, PT, R3, -0x1, RZ, P1, !PT ;  /* 0xffffffff03057810 */ /* 0x000fe40000ffe4ff */
[----:B-----5:R-:W-:Y:S02]  /*1010*/  IADD3 R13, PT, PT, R16, R15, R13 ;  /* 0x0000000f100d7210 */ /* 0x020fe40007ffe00d */
[----:B------:R-:W-:Y:S02]  /*1020*/  ISETP.GE.U32.AND.EX P0, PT, R5, RZ, PT, P0 ;  /* 0x000000ff0500720c */ /* 0x000fe40003f06100 */
[----:B------:R-:W-:-:S05]  /*1030*/  IADD3 R13, PT, PT, R18, R17, R13 ;  /* 0x00000011120d7210 */ /* 0x000fca0007ffe00d */
[----:B------:R-:W-:-:S06]  /*1040*/  IMAD.IADD R27, R19, 0x1, R13 ;  /* 0x00000001131b7824 */ /* 0x000fcc00078e020d */
[----:B------:R-:W-:Y:S05]  /*1050*/  @!P0 BRA `(.L_x_131) ;  /* 0x0000000000748947 */ /* 0x000fea0003800000 */
[----:B------:R-:W0:Y:S01]  /*1060*/  LDC.64 R6, c[0x0][0x390] ;  /* 0x0000e400ff067b82 */ /* 0x000e220000000a00 */
[----:B------:R-:W-:Y:S02]  /*1070*/  IMAD.MOV.U32 R29, RZ, RZ, 0x1000 ;  /* 0x00001000ff1d7424 */ /* 0x000fe400078e00ff */
[----:B------:R-:W-:-:S07]  /*1080*/  IMAD.MOV.U32 R26, RZ, RZ, RZ ;  /* 0x000000ffff1a7224 */ /* 0x000fce00078e00ff */
.L_x_133:
[----:B------:R-:W-:-:S04]  /*1090*/  LEA R12, P0, R29, R24, 0x2 ;  /* 0x000000181d0c7211 */ /* 0x000fc800078010ff */
[----:B------:R-:W-:-:S05]  /*10a0*/  LEA.HI.X R13, R29, R25, R26, 0x2, P0 ;  /* 0x000000191d0d7211 */ /* 0x000fca00000f141a */
[----:B------:R-:W2:Y:S04]  /*10b0*/  LDG.E.128.CONSTANT R20, desc[UR6][R12.64] ;  /* 0x000000060c147981 */ /* 0x000ea8000c1e9d00 */
[----:B------:R-:W3:Y:S04]  /*10c0*/  LDG.E.128.CONSTANT R16, desc[UR6][R12.64+0x1000] ;  /* 0x001000060c107981 */ /* 0x000ee8000c1e9d00 */
[----:B------:R-:W4:Y:S04]  /*10d0*/  LDG.E.128.CONSTANT R8, desc[UR6][R12.64+0x2000] ;  /* 0x002000060c087981 */ /* 0x000f28000c1e9d00 */
[----:B------:R-:W5:Y:S01]  /*10e0*/  LDG.E.128.CONSTANT R12, desc[UR6][R12.64+0x3000] ;  /* 0x003000060c0c7981 */ /* 0x000f62000c1e9d00 */
[----:B0-----:R-:W-:-:S02]  /*10f0*/  IMAD.MOV.U32 R0, RZ, RZ, R6 ;  /* 0x000000ffff007224 */ /* 0x001fc400078e0006 */
[----:B------:R-:W-:Y:S01]  /*1100*/  IMAD.MOV.U32 R3, RZ, RZ, R7 ;  /* 0x000000ffff037224 */ /* 0x000fe200078e0007 */
[----:B--2---:R-:W-:-:S04]  /*1110*/  IADD3 R21, PT, PT, R21, R20, R27 ;  /* 0x0000001415157210 */ /* 0x004fc80007ffe01b */
[----:B------:R-:W-:-:S04]  /*1120*/  IADD3 R21, PT, PT, R23, R22, R21 ;  /* 0x0000001617157210 */ /* 0x000fc80007ffe015 */
[----:B---3--:R-:W-:Y:S02]  /*1130*/  IADD3 R21, PT, PT, R17, R16, R21 ;  /* 0x0000001011157210 */ /* 0x008fe40007ffe015 */
[----:B------:R-:W-:Y:S02]  /*1140*/  IADD3 R16, P1, PT, -R29, R0, RZ ;  /* 0x000000001d107210 */ /* 0x000fe40007f3e1ff */
[----:B------:R-:W-:Y:S02]  /*1150*/  IADD3 R21, PT, PT, R19, R18, R21 ;  /* 0x0000001213157210 */ /* 0x000fe40007ffe015 */
[----:B------:R-:W-:Y:S02]  /*1160*/  ISETP.GE.U32.AND P0, PT, R16, 0x1000, PT ;  /* 0x000010001000780c */ /* 0x000fe40003f06070 */
[----:B----4-:R-:W-:Y:S01]  /*1170*/  IADD3 R21, PT, PT, R9, R8, R21 ;  /* 0x0000000809157210 */ /* 0x010fe20007ffe015 */
[----:B------:R-:W-:-:S03]  /*1180*/  IMAD.X R8, R3, 0x1, ~R26, P1 ;  /* 0x0000000103087824 */ /* 0x000fc600008e0e1a */
[----:B------:R-:W-:Y:S02]  /*1190*/  IADD3 R21, PT, PT, R11, R10, R21 ;  /* 0x0000000a0b157210 */ /* 0x000fe40007ffe015 */
[----:B------:R-:W-:Y:S02]  /*11a0*/  ISETP.GE.U32.AND.EX P0, PT, R8, RZ, PT, P0 ;  /* 0x000000ff0800720c */ /* 0x000fe40003f06100 */
[----:B-----5:R-:W-:-:S04]  /*11b0*/  IADD3 R21, PT, PT, R13, R12, R21 ;  /* 0x0000000c0d157210 */ /* 0x020fc80007ffe015 */
[----:B------:R-:W-:-:S07]  /*11c0*/  IADD3 R27, PT, PT, R15, R14, R21 ;  /* 0x0000000e0f1b7210 */ /* 0x000fce0007ffe015 */
[----:B------:R-:W-:Y:S05]  /*11d0*/  @!P0 BRA `(.L_x_132) ;  /* 0x0000000400d08947 */ /* 0x000fea0003800000 */
[----:B------:R-:W-:-:S05]  /*11e0*/  IADD3 R29, P0, PT, R29, 0x1000, RZ ;  /* 0x000010001d1d7810 */ /* 0x000fca0007f1e0ff */
[----:B------:R-:W-:Y:S01]  /*11f0*/  IMAD.X R26, RZ, RZ, R26, P0 ;  /* 0x000000ffff1a7224 */ /* 0x000fe200000e061a */
[----:B------:R-:W-:-:S04]  /*1200*/  ISETP.GT.U32.AND P0, PT, R29, R4, PT ;  /* 0x000000041d00720c */ /* 0x000fc80003f04070 */
[----:B------:R-:W-:-:S13]  /*1210*/  ISETP.GT.U32.AND.EX P0, PT, R26, R5, PT, P0 ;  /* 0x000000051a00720c */ /* 0x000fda0003f04100 */
[----:B------:R-:W-:Y:S05]  /*1220*/  @!P0 BRA `(.L_x_133) ;  /* 0xfffffffc00988947 */ /* 0x000fea000383ffff */
.L_x_131:
[----:B------:R-:W-:-:S04]  /*1230*/  ISETP.GE.U32.AND P0, PT, R29, R0, PT ;  /* 0x000000001d00720c */ /* 0x000fc80003f06070 */
[----:B------:R-:W-:-:S13]  /*1240*/  ISETP.GE.U32.AND.EX P0, PT, R26, R3, PT, P0 ;  /* 0x000000031a00720c */ /* 0x000fda0003f06100 */
[----:B------:R-:W-:Y:S05]  /*1250*/  @P0 BRA `(.L_x_132) ;  /* 0x0000000400b00947 */ /* 0x000fea0003800000 */
[----:B------:R-:W-:Y:S01]  /*1260*/  IMAD.IADD R3, R0, 0x1, -R29 ;  /* 0x0000000100037824 */ /* 0x000fe200078e0a1d */
[----:B------:R-:W-:Y:S04]  /*1270*/  BSSY.RECONVERGENT B1, `(.L_x_132) ;  /* 0x000006a000017945 */ /* 0x000fe80003800200 */
[----:B------:R-:W-:-:S13]  /*1280*/  ISETP.GE.AND P0, PT, R2, R3, PT ;  /* 0x000000030200720c */ /* 0x000fda0003f06270 */
[----:B------:R-:W-:Y:S05]  /*1290*/  @P0 BRA `(.L_x_134) ;  /* 0x00000004009c0947 */ /* 0x000fea0003800000 */
[----:B------:R-:W-:Y:S01]  /*12a0*/  LOP3.LUT R4, RZ, R2, RZ, 0x33, !PT ;  /* 0x00000002ff047212 */ /* 0x000fe200078e33ff */
[----:B------:R-:W-:Y:S03]  /*12b0*/  BSSY.RECONVERGENT B2, `(.L_x_135) ;  /* 0x000001a000027945 */ /* 0x000fe60003800200 */
[----:B------:R-:W-:-:S04]  /*12c0*/  IADD3 R4, PT, PT, -R29, R0, R4 ;  /* 0x000000001d047210 */ /* 0x000fc80007ffe104 */
[C---:B------:R-:W-:Y:S02]  /*12d0*/  LOP3.LUT R0, R4.reuse, 0x300, RZ, 0xc0, !PT ;  /* 0x0000030004007812 */ /* 0x040fe400078ec0ff */
[----:B------:R-:W-:Y:S02]  /*12e0*/  ISETP.GE.U32.AND P1, PT, R4, 0x300, PT ;  /* 0x000003000400780c */ /* 0x000fe40003f26070 */
[----:B------:R-:W-:Y:S01]  /*12f0*/  ISETP.NE.AND P0, PT, R0, 0x300, PT ;  /* 0x000003000000780c */ /* 0x000fe20003f05270 */
[----:B------:R-:W-:-:S12]  /*1300*/  IMAD.MOV.U32 R0, RZ, RZ, R2 ;  /* 0x000000ffff007224 */ /* 0x000fd800078e0002 */
[----:B------:R-:W-:Y:S05]  /*1310*/  @!P0 BRA `(.L_x_136) ;  /* 0x00000000004c8947 */ /* 0x000fea0003800000 */
[----:B------:R-:W0:Y:S01]  /*1320*/  LDCU.64 UR4, c[0x0][0x380] ;  /* 0x00007000ff0477ac */ /* 0x000e220008000a00 */
[----:B------:R-:W-:Y:S02]  /*1330*/  IADD3 R8, P0, PT, R2, R29, RZ ;  /* 0x0000001d02087210 */ /* 0x000fe40007f1e0ff */
[----:B------:R-:W-:-:S03]  /*1340*/  LEA.HI R0, R4, 0x1, RZ, 0x18 ;  /* 0x0000000104007811 */ /* 0x000fc600078fc0ff */
[----:B------:R-:W-:Y:S01]  /*1350*/  IMAD.X R5, RZ, RZ, R26, P0 ;  /* 0x000000ffff057224 */ /* 0x000fe200000e061a */
[----:B------:R-:W-:Y:S01]  /*1360*/  LOP3.LUT R4, R0, 0x3, RZ, 0xc0, !PT ;  /* 0x0000000300047812 */ /* 0x000fe200078ec0ff */
[----:B------:R-:W-:-:S04]  /*1370*/  IMAD.MOV.U32 R0, RZ, RZ, R2 ;  /* 0x000000ffff007224 */ /* 0x000fc800078e0002 */
[----:B------:R-:W-:Y:S01]  /*1380*/  IMAD.MOV R6, RZ, RZ, -R4 ;  /* 0x000000ffff067224 */ /* 0x000fe200078e0a04 */
[----:B0-----:R-:W-:-:S04]  /*1390*/  LEA R7, P2, R8, UR4, 0x2 ;  /* 0x0000000408077c11 */ /* 0x001fc8000f8410ff */
[----:B------:R-:W-:-:S09]  /*13a0*/  LEA.HI.X R8, R8, UR5, R5, 0x2, P2 ;  /* 0x0000000508087c11 */ /* 0x000fd200090f1405 */
.L_x_137:
        /* <DEDUP_REMOVED lines=10> */
.L_x_136:
[----:B------:R-:W-:Y:S05]  /*1450*/  BSYNC.RECONVERGENT B2 ;  /* 0x0000000000027941 */ /* 0x000fea0003800200 */
.L_x_135:
[----:B------:R-:W-:Y:S05]  /*1460*/  @!P1 BRA `(.L_x_134) ;  /* 0x0000000400289947 */ /* 0x000fea0003800000 */
[----:B------:R-:W0:Y:S01]  /*1470*/  LDCU.64 UR4, c[0x0][0x380] ;  /* 0x00007000ff0477ac */ /* 0x000e220008000a00 */
[----:B------:R-:W-:Y:S01]  /*1480*/  IMAD.IADD R5, R3, 0x1, -R0 ;  /* 0x0000000103057824 */ /* 0x000fe200078e0a00 */
[----:B------:R-:W-:Y:S01]  /*1490*/  IADD3 R29, P0, PT, R0, R29, RZ ;  /* 0x0000001d001d7210 */ /* 0x000fe20007f1e0ff */
[----:B------:R-:W-:Y:S03]  /*14a0*/  BSSY.RECONVERGENT B2, `(.L_x_138) ;  /* 0x0000027000027945 */ /* 0x000fe60003800200 */
[----:B------:R-:W-:Y:S01]  /*14b0*/  ISETP.GT.AND P1, PT, R5, 0xc00, PT ;  /* 0x00000c000500780c */ /* 0x000fe20003f24270 */
[----:B------:R-:W-:Y:S01]  /*14c0*/  IMAD.X R26, RZ, RZ, R26, P0 ;  /* 0x000000ffff1a7224 */ /* 0x000fe200000e061a */
[----:B0-----:R-:W-:-:S04]  /*14d0*/  LEA R4, P0, R29, UR4, 0x2 ;  /* 0x000000041d047c11 */ /* 0x001fc8000f8010ff */
[----:B------:R-:W-:Y:S02]  /*14e0*/  LEA.HI.X R5, R29, UR5, R26, 0x2, P0 ;  /* 0x000000051d057c11 */ /* 0x000fe400080f141a */
[----:B------:R-:W-:-:S05]  /*14f0*/  PLOP3.LUT P0, PT, PT, PT, PT, 0x80, 0x8 ;  /* 0x000000000008781c */ /* 0x000fca0003f0f070 */
[----:B------:R-:W-:Y:S08]  /*1500*/  @!P1 BRA `(.L_x_139) ;  /* 0x0000000000809947 */ /* 0x000ff00003800000 */
[----:B------:R-:W-:Y:S01]  /*1510*/  PLOP3.LUT P0, PT, PT, PT, PT, 0x8, 0x80 ;  /* 0x000000000080781c */ /* 0x000fe20003f0e170 */
[----:B------:R-:W-:-:S12]  /*1520*/  VIADD R7, R3, 0xfffff400 ;  /* 0xfffff40003077836 */ /* 0x000fd80000000000 */
.L_x_140:
        /* <DEDUP_REMOVED lines=30> */
.L_x_139:
[----:B------:R-:W-:Y:S05]  /*1710*/  BSYNC.RECONVERGENT B2 ;  /* 0x0000000000027941 */ /* 0x000fea0003800200 */
.L_x_138:
        /* <DEDUP_REMOVED lines=22> */
.L_x_142:
[----:B------:R-:W-:Y:S05]  /*1880*/  BSYNC.RECONVERGENT B2 ;  /* 0x0000000000027941 */ /* 0x000fea0003800200 */
.L_x_141:
        /* <DEDUP_REMOVED lines=8> */
.L_x_134:
[----:B------:R-:W-:Y:S05]  /*1910*/  BSYNC.RECONVERGENT B1 ;  /* 0x0000000000017941 */ /* 0x000fea0003800200 */
.L_x_132:
[----:B------:R-:W0:Y:S01]  /*1920*/  S2R R0, SR_LANEID ;  /* 0x0000000000007919 */ /* 0x000e220000000000 */
[----:B------:R-:W1:Y:S01]  /*1930*/  REDUX.SUM.S32 UR4, R27 ;  /* 0x000000001b0473c4 */ /* 0x000e62000000c200 */
[----:B------:R-:W-:Y:S01]  /*1940*/  ISETP.NE.AND P4, PT, R2, RZ, PT ;  /* 0x000000ff0200720c */ /* 0x000fe20003f85270 */
[----:B-1----:R-:W-:Y:S01]  /*1950*/  IMAD.U32 R5, RZ, RZ, UR4 ;  /* 0x00000004ff057e24 */ /* 0x002fe2000f8e00ff */
[----:B0-----:R-:W-:-:S13]  /*1960*/  ISETP.NE.AND P0, PT, R0, RZ, PT ;  /* 0x000000ff0000720c */ /* 0x001fda0003f05270 */
        /* <DEDUP_REMOVED lines=9> */
[----:B------:R-:W0:Y:S01]  /*1a00*/  S2UR UR5, SR_CgaCtaId ;  /* 0x00000000000579c3 */ /* 0x000e220000008800 */
[----:B------:R-:W-:Y:S02]  /*1a10*/  UMOV UR4, 0x400 ;  /* 0x0000040000047882 */ /* 0x000fe40000000000 */
[----:B0-----:R-:W-:-:S09]  /*1a20*/  ULEA UR4, UR5, UR4, 0x18 ;  /* 0x0000000405047291 */ /* 0x001fd2000f8ec0ff */
[----:B---3--:R-:W-:Y:S04]  /*1a30*/  LDS R0, [UR4+0xc] ;  /* 0x00000c04ff007984 */ /* 0x008fe80008000800 */
[----:B------:R-:W0:Y:S04]  /*1a40*/  LDS.128 R8, [UR4+0x10] ;  /* 0x00001004ff087984 */ /* 0x000e280008000c00 */
[----:B------:R-:W1:Y:S01]  /*1a50*/  LDS.64 R2, [UR4+0x20] ;  /* 0x00002004ff027984 */ /* 0x000e620008000a00 */
[----:B0-----:R-:W-:-:S04]  /*1a60*/  IADD3 R0, PT, PT, R8, R0, R5 ;  /* 0x0000000008007210 */ /* 0x001fc80007ffe005 */
[----:B------:R-:W-:-:S04]  /*1a70*/  IADD3 R0, PT, PT, R10, R0, R9 ;  /* 0x000000000a007210 */ /* 0x000fc80007ffe009 */
[----:B-1----:R-:W-:-:S05]  /*1a80*/  IADD3 R0, PT, PT, R2, R0, R11 ;  /* 0x0000000002007210 */ /* 0x002fca0007ffe00b */
[----:B------:R-:W-:Y:S01]  /*1a90*/  IMAD.IADD R5, R0, 0x1, R3 ;  /* 0x0000000100057824 */ /* 0x000fe200078e0203 */
[----:B------:R-:W-:Y:S06]  /*1aa0*/  BRA `(.L_x_130) ;  /* 0x0000001800b47947 */ /* 0x000fec0003800000 */
.L_x_115:
        /* <DEDUP_REMOVED lines=13> */
.L_x_145:
[----:B------:R-:W-:Y:S05]  /*1b80*/  BSYNC.RECONVERGENT B1 ;  /* 0x0000000000017941 */ /* 0x000fea0003800200 */
.L_x_144:
        /* <DEDUP_REMOVED lines=16> */
.L_x_150:
        /* <DEDUP_REMOVED lines=9> */
.L_x_149:
[----:B------:R-:W-:Y:S05]  /*1d20*/  BSYNC.RECONVERGENT B2 ;  /* 0x0000000000027941 */ /* 0x000fea0003800200 */
.L_x_148:
        /* <DEDUP_REMOVED lines=8> */
.L_x_153:
        /* <DEDUP_REMOVED lines=35> */
.L_x_152:
[----:B------:R-:W-:Y:S05]  /*1fe0*/  BSYNC.RECONVERGENT B2 ;  /* 0x0000000000027941 */ /* 0x000fea0003800200 */
.L_x_151:
        /* <DEDUP_REMOVED lines=22> */
.L_x_155:
[----:B------:R-:W-:Y:S05]  /*2150*/  BSYNC.RECONVERGENT B2 ;  /* 0x0000000000027941 */ /* 0x000fea0003800200 */
.L_x_154:
        /* <DEDUP_REMOVED lines=10> */
.L_x_147:
[----:B------:R-:W-:Y:S05]  /*2200*/  BSYNC.RECONVERGENT B1 ;  /* 0x0000000000017941 */ /* 0x000fea0003800200 */
.L_x_146:
        /* <DEDUP_REMOVED lines=20> */
[----:B--2---:R-:W-:Y:S04]  /*2350*/  LDS R0, [UR4+0xc] ;  /* 0x00000c04ff007984 */ /* 0x004fe80008000800 */
[----:B------:R-:W0:Y:S04]  /*2360*/  LDS.128 R8, [UR4+0x10] ;  /* 0x00001004ff087984 */ /* 0x000e280008000c00 */
[----:B------:R-:W1:Y:S01]  /*2370*/  LDS.64 R2, [UR4+0x20] ;  /* 0x00002004ff027984 */ /* 0x000e620008000a00 */
[----:B0-----:R-:W-:-:S04]  /*2380*/  IADD3 R0, PT, PT, R8, R0, R5 ;  /* 0x0000000008007210 */ /* 0x001fc80007ffe005 */
[----:B------:R-:W-:-:S04]  /*2390*/  IADD3 R0, PT, PT, R10, R0, R9 ;  /* 0x000000000a007210 */ /* 0x000fc80007ffe009 */
[----:B-1----:R-:W-:-:S05]  /*23a0*/  IADD3 R0, PT, PT, R2, R0, R11 ;  /* 0x0000000002007210 */ /* 0x002fca0007ffe00b */
[----:B------:R-:W-:Y:S01]  /*23b0*/  IMAD.IADD R5, R0, 0x1, R3 ;  /* 0x0000000100057824 */ /* 0x000fe200078e0203 */
[----:B------:R-:W-:Y:S06]  /*23c0*/  BRA `(.L_x_130) ;  /* 0x00000010006c7947 */ /* 0x000fec0003800000 */
.L_x_156:
        /* <DEDUP_REMOVED lines=57> */
[----:B------:R-:W0:Y:S04]  /*2760*/  LDS.128 R8, [UR4+0x10] ;  /* 0x00001004ff087984 */ /* 0x000e280008000c00 */
[----:B------:R-:W2:Y:S04]  /*2770*/  LDS R2, [UR4+0xc] ;  /* 0x00000c04ff027984 */ /* 0x000ea80008000800 */
[----:B-1----:R-:W1:Y:S01]  /*2780*/  LDS.64 R6, [UR4+0x20] ;  /* 0x00002004ff067984 */ /* 0x002e620008000a00 */
[----:B0-----:R-:W-:Y:S02]  /*2790*/  SEL R8, R8, RZ, P3 ;  /* 0x000000ff08087207 */ /* 0x001fe40001800000 */
[----:B------:R-:W-:-:S02]  /*27a0*/  ISETP.GT.U32.AND P3, PT, R0, 0xe0, PT ;  /* 0x000000e00000780c */ /* 0x000fc40003f64070 */
[----:B--2---:R-:W-:Y:S02]  /*27b0*/  SEL R2, R2, RZ, P6 ;  /* 0x000000ff02027207 */ /* 0x004fe40003000000 */
[----:B------:R-:W-:Y:S02]  /*27c0*/  SEL R9, R9, RZ, P5 ;  /* 0x000000ff09097207 */ /* 0x000fe40002800000 */
[----:B------:R-:W-:Y:S02]  /*27d0*/  IADD3 R2, PT, PT, R8, R2, R5 ;  /* 0x0000000208027210 */ /* 0x000fe40007ffe005 */
[----:B------:R-:W-:Y:S02]  /*27e0*/  SEL R10, R10, RZ, P2 ;  /* 0x000000ff0a0a7207 */ /* 0x000fe40001000000 */
[----:B------:R-:W-:Y:S02]  /*27f0*/  ISETP.GT.U32.AND.EX P3, PT, R3, RZ, PT, P3 ;  /* 0x000000ff0300720c */ /* 0x000fe40003f64130 */
[----:B------:R-:W-:-:S02]  /*2800*/  SEL R11, R11, RZ, P1 ;  /* 0x000000ff0b0b7207 */ /* 0x000fc40000800000 */
[----:B------:R-:W-:Y:S02]  /*2810*/  IADD3 R2, PT, PT, R10, R2, R9 ;  /* 0x000000020a027210 */ /* 0x000fe40007ffe009 */
[----:B-1----:R-:W-:Y:S02]  /*2820*/  SEL R6, R6, RZ, P0 ;  /* 0x000000ff06067207 */ /* 0x002fe40000000000 */
[----:B------:R-:W-:Y:S02]  /*2830*/  SEL R7, R7, RZ, P3 ;  /* 0x000000ff07077207 */ /* 0x000fe40001800000 */
[----:B------:R-:W-:-:S05]  /*2840*/  IADD3 R2, PT, PT, R6, R2, R11 ;  /* 0x0000000206027210 */ /* 0x000fca0007ffe00b */
[----:B------:R-:W-:Y:S01]  /*2850*/  IMAD.IADD R5, R2, 0x1, R7 ;  /* 0x0000000102057824 */ /* 0x000fe200078e0207 */
[----:B------:R-:W-:Y:S06]  /*2860*/  BRA `(.L_x_130) ;  /* 0x0000000c00447947 */ /* 0x000fec0003800000 */
.L_x_143:
        /* <DEDUP_REMOVED lines=21> */
[----:B------:R-:W-:-:S03]  /*29c0*/  IMAD.MOV.U32 R11, RZ, RZ, 0x1000 ;  /* 0x00001000ff0b7424 */ /* 0x000fc600078e00ff */
[----:B----4-:R-:W-:Y:S01]  /*29d0*/  IADD3 R2, PT, PT, R13, R10, R2 ;  /* 0x0000000a0d027210 */ /* 0x010fe20007ffe002 */
[----:B------:R-:W-:-:S03]  /*29e0*/  IMAD.MOV.U32 R10, RZ, RZ, RZ ;  /* 0x000000ffff0a7224 */ /* 0x000fc600078e00ff */
[----:B-----5:R-:W-:Y:S02]  /*29f0*/  IADD3 R2, PT, PT, R15, R12, R2 ;  /* 0x0000000c0f027210 */ /* 0x020fe40007ffe002 */
[----:B------:R-:W-:-:S04]  /*2a00*/  IADD3 R12, P1, PT, R0, -0x1000, RZ ;  /* 0xfffff000000c7810 */ /* 0x000fc80007f3e0ff */
[----:B------:R-:W-:Y:S02]  /*2a10*/  ISETP.GE.U32.AND P0, PT, R12, 0x1000, PT ;  /* 0x000010000c00780c */ /* 0x000fe40003f06070 */
[----:B------:R-:W-:Y:S02]  /*2a20*/  IADD3.X R13, PT, PT, R3, -0x1, RZ, P1, !PT ;  /* 0xffffffff030d7810 */ /* 0x000fe40000ffe4ff */
[----:B------:R-:W-:Y:S02]  /*2a30*/  IADD3 R2, PT, PT, R17, R14, R2 ;  /* 0x0000000e11027210 */ /* 0x000fe40007ffe002 */
[----:B------:R-:W-:Y:S02]  /*2a40*/  ISETP.GE.U32.AND.EX P0, PT, R13, RZ, PT, P0 ;  /* 0x000000ff0d00720c */ /* 0x000fe40003f06100 */
[----:B------:R-:W-:-:S04]  /*2a50*/  IADD3 R2, PT, PT, R19, R16, R2 ;  /* 0x0000001013027210 */ /* 0x000fc80007ffe002 */
[----:B------:R-:W-:-:S05]  /*2a60*/  IADD3 R2, PT, PT, R21, R18, R2 ;  /* 0x0000001215027210 */ /* 0x000fca0007ffe002 */
[----:B------:R-:W-:Y:S02]  /*2a70*/  IMAD.IADD R9, R9, 0x1, R2 ;  /* 0x0000000109097824 */ /* 0x000fe400078e0202 */
[----:B------:R-:W-:Y:S05]  /*2a80*/  @!P0 BRA `(.L_x_157) ;  /* 0x0000000000a08947 */ /* 0x000fea0003800000 */
[----:B------:R-:W0:Y:S01]  /*2a90*/  LDC.64 R2, c[0x0][0x390] ;  /* 0x0000e400ff027b82 */ /* 0x000e220000000a00 */
[----:B------:R-:W-:Y:S02]  /*2aa0*/  IMAD.MOV.U32 R11, RZ, RZ, 0x1000 ;  /* 0x00001000ff0b7424 */ /* 0x000fe400078e00ff */
[----:B------:R-:W-:-:S07]  /*2ab0*/  IMAD.MOV.U32 R10, RZ, RZ, RZ ;  /* 0x000000ffff0a7224 */ /* 0x000fce00078e00ff */
.L_x_159:
[----:B------:R-:W-:-:S04]  /*2ac0*/  LEA R6, P0, R11, R4, 0x2 ;  /* 0x000000040b067211 */ /* 0x000fc800078010ff */
[----:B------:R-:W-:-:S05]  /*2ad0*/  LEA.HI.X R7, R11, R5, R10, 0x2, P0 ;  /* 0x000000050b077211 */ /* 0x000fca00000f140a */
        /* <DEDUP_REMOVED lines=17> */
[----:B---3--:R-:W-:-:S04]  /*2bf0*/  IADD3 R24, PT, PT, R28, R27, R24 ;  /* 0x0000001b1c187210 */ /* 0x008fc80007ffe018 */
[----:B----4-:R-:W-:Y:S01]  /*2c00*/  IADD3 R24, PT, PT, R0, R25, R24 ;  /* 0x0000001900187210 */ /* 0x010fe20007ffe018 */
[----:B0-----:R-:W-:-:S05]  /*2c10*/  IMAD.MOV.U32 R0, RZ, RZ, R2 ;  /* 0x000000ffff007224 */ /* 0x001fca00078e0002 */
[----:B------:R-:W-:Y:S02]  /*2c20*/  IADD3 R9, P1, PT, -R11, R0, RZ ;  /* 0x000000000b097210 */ /* 0x000fe40007f3e1ff */
[----:B-----5:R-:W-:Y:S02]  /*2c30*/  IADD3 R21, PT, PT, R22, R21, R24 ;  /* 0x0000001516157210 */ /* 0x020fe40007ffe018 */
[----:B------:R-:W-:Y:S01]  /*2c40*/  ISETP.GE.U32.AND P0, PT, R9, 0x1000, PT ;  /* 0x000010000900780c */ /* 0x000fe20003f06070 */
[----:B------:R-:W-:-:S05]  /*2c50*/  IMAD.X R9, R3, 0x1, ~R10, P1 ;  /* 0x0000000103097824 */ /* 0x000fca00008e0e0a */
[----:B------:R-:W-:Y:S02]  /*2c60*/  ISETP.GE.U32.AND.EX P0, PT, R9, RZ, PT, P0 ;  /* 0x000000ff0900720c */ /* 0x000fe40003f06100 */
[----:B------:R-:W-:-:S04]  /*2c70*/  IADD3 R14, PT, PT, R15, R14, R21 ;  /* 0x0000000e0f0e7210 */ /* 0x000fc80007ffe015 */
[----:B------:R-:W-:-:S04]  /*2c80*/  IADD3 R14, PT, PT, R17, R16, R14 ;  /* 0x00000010110e7210 */ /* 0x000fc80007ffe00e */
[----:B------:R-:W-:-:S04]  /*2c90*/  IADD3 R14, PT, PT, R19, R18, R14 ;  /* 0x00000012130e7210 */ /* 0x000fc80007ffe00e */
[----:B------:R-:W-:Y:S01]  /*2ca0*/  IADD3 R9, PT, PT, R23, R20, R14 ;  /* 0x0000001417097210 */ /* 0x000fe20007ffe00e */
[----:B------:R-:W-:Y:S06]  /*2cb0*/  @!P0 BRA `(.L_x_158) ;  /* 0x0000000400d08947 */ /* 0x000fec0003800000 */
[----:B------:R-:W-:-:S05]  /*2cc0*/  IADD3 R11, P0, PT, R11, 0x1000, RZ ;  /* 0x000010000b0b7810 */ /* 0x000fca0007f1e0ff */
[----:B------:R-:W-:Y:S01]  /*2cd0*/  IMAD.X R10, RZ, RZ, R10, P0 ;  /* 0x000000ffff0a7224 */ /* 0x000fe200000e060a */
[----:B------:R-:W-:-:S04]  /*2ce0*/  ISETP.GT.U32.AND P0, PT, R11, R12, PT ;  /* 0x0000000c0b00720c */ /* 0x000fc80003f04070 */
[----:B------:R-:W-:-:S13]  /*2cf0*/  ISETP.GT.U32.AND.EX P0, PT, R10, R13, PT, P0 ;  /* 0x0000000d0a00720c */ /* 0x000fda0003f04100 */
[----:B------:R-:W-:Y:S05]  /*2d00*/  @!P0 BRA `(.L_x_159) ;  /* 0xfffffffc006c8947 */ /* 0x000fea000383ffff */
.L_x_157:
        /* <DEDUP_REMOVED lines=20> */
[----:B------:R-:W-:Y:S01]  /*2e50*/  IMAD.MOV.U32 R0, RZ, RZ, R8 ;  /* 0x000000ffff007224 */ /* 0x000fe200078e0008 */
[----:B0-----:R-:W-:-:S04]  /*2e60*/  LEA R6, P2, R7, UR4, 0x2 ;  /* 0x0000000407067c11 */ /* 0x001fc8000f8410ff */
[----:B------:R-:W-:Y:S01]  /*2e70*/  LEA.HI.X R7, R7, UR5, R4, 0x2, P2 ;  /* 0x0000000507077c11 */ /* 0x000fe200090f1404 */
[----:B------:R-:W-:-:S08]  /*2e80*/  IMAD.MOV R4, RZ, RZ, -R2 ;  /* 0x000000ffff047224 */ /* 0x000fd000078e0a02 */
.L_x_163:
        /* <DEDUP_REMOVED lines=10> */
.L_x_162:
[----:B------:R-:W-:Y:S05]  /*2f30*/  BSYNC.RECONVERGENT B2 ;  /* 0x0000000000027941 */ /* 0x000fea0003800200 */
.L_x_161:
        /* <DEDUP_REMOVED lines=13> */
.L_x_166:
        /* <DEDUP_REMOVED lines=30> */
.L_x_165:
[----:B------:R-:W-:Y:S05]  /*31f0*/  BSYNC.RECONVERGENT B2 ;  /* 0x0000000000027941 */ /* 0x000fea0003800200 */
.L_x_164:
        /* <DEDUP_REMOVED lines=22> */
.L_x_168:
[----:B------:R-:W-:Y:S05]  /*3360*/  BSYNC.RECONVERGENT B2 ;  /* 0x0000000000027941 */ /* 0x000fea0003800200 */
.L_x_167:
        /* <DEDUP_REMOVED lines=8> */
.L_x_160:
[----:B------:R-:W-:Y:S05]  /*33f0*/  BSYNC.RECONVERGENT B1 ;  /* 0x0000000000017941 */ /* 0x000fea0003800200 */
.L_x_158:
        /* <DEDUP_REMOVED lines=23> */
[----:B------:R-:W-:-:S07]  /*3570*/  IMAD.IADD R5, R0, 0x1, R3 ;  /* 0x0000000100057824 */ /* 0x000fce00078e0203 */
.L_x_130:
[----:B------:R-:W-:Y:S05]  /*3580*/  BSYNC.RECONVERGENT B0 ;  /* 0x0000000000007941 */ /* 0x000fea0003800200 */
.L_x_114:
[----:B------:R-:W-:Y:S05]  /*3590*/  @P4 EXIT ;  /* 0x000000000000494d */ /* 0x000fea0003800000 */
[----:B------:R-:W5:Y:S01]  /*35a0*/  LDC.64 R2, c[0x0][0x388] ;  /* 0x0000e200ff027b82 */ /* 0x000f620000000a00 */
[----:B------:R-:W0:Y:S02]  /*35b0*/  LDCU UR4, c[0x0][0x39c] ;  /* 0x00007380ff0477ac */ /* 0x000e240008000800 */
[----:B01234-:R-:W-:-:S05]  /*35c0*/  VIADD R5, R5, UR4 ;  /* 0x0000000405057c36 */ /* 0x01ffca0008000000 */
[----:B-----5:R-:W-:Y:S01]  /*35d0*/  STG.E desc[UR6][R2.64], R5 ;  /* 0x0000000502007986 */ /* 0x020fe2000c101906 */
[----:B------:R-:W-:Y:S05]  /*35e0*/  EXIT ;  /* 0x000000000000794d */ /* 0x000fea0003800000 */
.L_x_169:
        /* <DEDUP_REMOVED lines=9> */
.L_x_174:


//--------------------- .text._ZN3cub18CUB_300001_SM_10006detail11EmptyKernelIvEEvv --------------------------
	.section	.text._ZN3cub18CUB_300001_SM_10006detail11EmptyKernelIvEEvv,"ax",@progbits
	.align	128
        .global         _ZN3cub18CUB_300001_SM_10006detail11EmptyKernelIvEEvv
        .type           _ZN3cub18CUB_300001_SM_10006detail11EmptyKernelIvEEvv,@function
        .size           _ZN3cub18CUB_300001_SM_10006detail11EmptyKernelIvEEvv,(.L_x_175 - _ZN3cub18CUB_300001_SM_10006detail11EmptyKernelIvEEvv)
        .other          _ZN3cub18CUB_300001_SM_10006detail11EmptyKernelIvEEvv,@"STO_CUDA_ENTRY STV_DEFAULT"
_ZN3cub18CUB_300001_SM_10006detail11EmptyKernelIvEEvv:
.text._ZN3cub18CUB_300001_SM_10006detail11EmptyKernelIvEEvv:
[----:B------:R-:W-:Y:S01]  /*0000*/  LDC R1, c[0x0][0x37c] ;  /* 0x0000df00ff017b82 */ /* 0x000fe20000000800 */
[----:B------:R-:W-:Y:S05]  /*0010*/  EXIT ;  /* 0x000000000000794d */ /* 0x000fea0003800000 */
.L_x_170:
        /* <DEDUP_REMOVED lines=14> */
.L_x_175:


//--------------------- .text._Z12warmupKernelv   --------------------------
	.section	.text._Z12warmupKernelv,"ax",@progbits
	.align	128
        .global         _Z12warmupKernelv
        .type           _Z12warmupKernelv,@function
        .size           _Z12warmupKernelv,(.L_x_176 - _Z12warmupKernelv)
        .other          _Z12warmupKernelv,@"STO_CUDA_ENTRY STV_DEFAULT"
_Z12warmupKernelv:
.text._Z12warmupKernelv:
[----:B------:R-:W-:Y:S01]  /*0000*/  LDC R1, c[0x0][0x37c] ;  /* 0x0000df00ff017b82 */ /* 0x000fe20000000800 */
[----:B------:R-:W-:Y:S05]  /*0010*/  EXIT ;  /* 0x000000000000794d */ /* 0x000fea0003800000 */
.L_x_171:
        /* <DEDUP_REMOVED lines=14> */
.L_x_176:


//--------------------- .nv.shared._ZN3cub18CUB_300001_SM_10006detail6reduce28DeviceReduceSingleTileKernelINS2_10policy_hubIiyN4cuda3std3__44plusIvEEE10Policy1000EPiSC_iS9_iiNS7_10__identityEEEvT0_T1_T2_T3_T4_T6_ --------------------------
	.section	.nv.shared._ZN3cub18CUB_300001_SM_10006detail6reduce28DeviceReduceSingleTileKernelINS2_10policy_hubIiyN4cuda3std3__44plusIvEEE10Policy1000EPiSC_iS9_iiNS7_10__identityEEEvT0_T1_T2_T3_T4_T6_,"aw",@nobits
	.sectionflags	@""
	.align	4
.nv.shared._ZN3cub18CUB_300001_SM_10006detail6reduce28DeviceReduceSingleTileKernelINS2_10policy_hubIiyN4cuda3std3__44plusIvEEE10Policy1000EPiSC_iS9_iiNS7_10__identityEEEvT0_T1_T2_T3_T4_T6_:
	.zero		1068


//--------------------- .nv.shared.reserved.0     --------------------------
	.section	.nv.shared.reserved.0,"aw",@nobits
	.weak		__nv_reservedSMEM_offset_0_alias
	.size		__nv_reservedSMEM_offset_0_alias, 0, 64
	.other		__nv_reservedSMEM_offset_0_alias,@"STO_CUDA_RESERVED_SHARED STV_DEFAULT"
__nv_reservedSMEM_offset_0_alias:
	.zero		0
	.zero		64


//--------------------- .nv.global                --------------------------
	.section	.nv.global,"aw",@nobits
.nv.global:
	.type		_ZN34_INTERNAL_077c5648_4_k_cu_11b6b0ff6thrust24THRUST_300001_SM_1000_NS12placeholders2_5E,@object
	.size		_ZN34_INTERNAL_077c5648_4_k_cu_11b6b0ff6thrust24THRUST_300001_SM_1000_NS12placeholders2_5E,(_ZN34_INTERNAL_077c5648_4_k_cu_11b6b0ff4cuda3std3__45__cpo6cbeginE - _ZN34_INTERNAL_077c5648_4_k_cu_11b6b0ff6thrust24THRUST_300001_SM_1000_NS12placeholders2_5E)
_ZN34_INTERNAL_077c5648_4_k_cu_11b6b0ff6thrust24THRUST_300001_SM_1000_NS12placeholders2_5E:
	.zero		1
	.type		_ZN34_INTERNAL_077c5648_4_k_cu_11b6b0ff4cuda3std3__45__cpo6cbeginE,@object
	.size		_ZN34_INTERNAL_077c5648_4_k_cu_11b6b0ff4cuda3std3__45__cpo6cbeginE,(_ZN34_INTERNAL_077c5648_4_k_cu_11b6b0ff4cuda3std6ranges3__45__cpo6cbeginE - _ZN34_INTERNAL_077c5648_4_k_cu_11b6b0ff4cuda3std3__45__cpo6cbeginE)
_ZN34_INTERNAL_077c5648_4_k_cu_11b6b0ff4cuda3std3__45__cpo6cbeginE:
	.zero		1
	.type		_ZN34_INTERNAL_077c5648_4_k_cu_11b6b0ff4cuda3std6ranges3__45__cpo6cbeginE,@object
	.size		_ZN34_INTERNAL_077c5648_4_k_cu_11b6b0ff4cuda3std6ranges3__45__cpo6cbeginE,(_ZN34_INTERNAL_077c5648_4_k_cu_11b6b0ff4cuda3std3__48in_placeE - _ZN34_INTERNAL_077c5648_4_k_cu_11b6b0ff4cuda3std6ranges3__45__cpo6cbeginE)
_ZN34_INTERNAL_077c5648_4_k_cu_11b6b0ff4cuda3std6ranges3__45__cpo6cbeginE:
	.zero		1
	.type		_ZN34_INTERNAL_077c5648_4_k_cu_11b6b0ff4cuda3std3__48in_placeE,@object
	.size		_ZN34_INTERNAL_077c5648_4_k_cu_11b6b0ff4cuda3std3__48in_placeE,(_ZN34_INTERNAL_077c5648_4_k_cu_11b6b0ff4cuda3std6ranges3__45__cpo4sizeE - _ZN34_INTERNAL_077c5648_4_k_cu_11b6b0ff4cuda3std3__48in_placeE)
_ZN34_INTERNAL_077c5648_4_k_cu_11b6b0ff4cuda3std3__48in_placeE:
	.zero		1
	.type		_ZN34_INTERNAL_077c5648_4_k_cu_11b6b0ff4cuda3std6ranges3__45__cpo4sizeE,@object
	.size		_ZN34_INTERNAL_077c5648_4_k_cu_11b6b0ff4cuda3std6ranges3__45__cpo4sizeE,(_ZN34_INTERNAL_077c5648_4_k_cu_11b6b0ff6thrust24THRUST_300001_SM_1000_NS12placeholders2_9E - _ZN34_INTERNAL_077c5648_4_k_cu_11b6b0ff4cuda3std6ranges3__45__cpo4sizeE)
_ZN34_INTERNAL_077c5648_4_k_cu_11b6b0ff4cuda3std6ranges3__45__cpo4sizeE:
	.zero		1
	.type		_ZN34_INTERNAL_077c5648_4_k_cu_11b6b0ff6thrust24THRUST_300001_SM_1000_NS12placeholders2_9E,@object
	.size		_ZN34_INTERNAL_077c5648_4_k_cu_11b6b0ff6thrust24THRUST_300001_SM_1000_NS12placeholders2_9E,(_ZN34_INTERNAL_077c5648_4_k_cu_11b6b0ff4cuda3std3__45__cpo7crbeginE - _ZN34_INTERNAL_077c5648_4_k_cu_11b6b0ff6thrust24THRUST_300001_SM_1000_NS12placeholders2_9E)
_ZN34_INTERNAL_077c5648_4_k_cu_11b6b0ff6thrust24THRUST_300001_SM_1000_NS12placeholders2_9E:
	.zero		1
	.type		_ZN34_INTERNAL_077c5648_4_k_cu_11b6b0ff4cuda3std3__45__cpo7crbeginE,@object
	.size		_ZN34_INTERNAL_077c5648_4_k_cu_11b6b0ff4cuda3std3__45__cpo7crbeginE,(_ZN34_INTERNAL_077c5648_4_k_cu_11b6b0ff4cuda3std6ranges3__45__cpo4nextE - _ZN34_INTERNAL_077c5648_4_k_cu_11b6b0ff4cuda3std3__45__cpo7crbeginE)
_ZN34_INTERNAL_077c5648_4_k_cu_11b6b0ff4cuda3std3__45__cpo7crbeginE:
	.zero		1
	.type		_ZN34_INTERNAL_077c5648_4_k_cu_11b6b0ff4cuda3std6ranges3__45__cpo4nextE,@object
	.size		_ZN34_INTERNAL_077c5648_4_k_cu_11b6b0ff4cuda3std6ranges3__45__cpo4nextE,(_ZN34_INTERNAL_077c5648_4_k_cu_11b6b0ff4cuda3std6ranges3__45__cpo4swapE - _ZN34_INTERNAL_077c5648_4_k_cu_11b6b0ff4cuda3std6ranges3__45__cpo4nextE)
_ZN34_INTERNAL_077c5648_4_k_cu_11b6b0ff4cuda3std6ranges3__45__cpo4nextE:
	.zero		1
	.type		_ZN34_INTERNAL_077c5648_4_k_cu_11b6b0ff4cuda3std6ranges3__45__cpo4swapE,@object
	.size		_ZN34_INTERNAL_077c5648_4_k_cu_11b6b0ff4cuda3std6ranges3__45__cpo4swapE,(_ZN34_INTERNAL_077c5648_4_k_cu_11b6b0ff6thrust24THRUST_300001_SM_1000_NS12placeholders2_1E - _ZN34_INTERNAL_077c5648_4_k_cu_11b6b0ff4cuda3std6ranges3__45__cpo4swapE)
_ZN34_INTERNAL_077c5648_4_k_cu_11b6b0ff4cuda3std6ranges3__45__cpo4swapE:
	.zero		1
	.type		_ZN34_INTERNAL_077c5648_4_k_cu_11b6b0ff6thrust24THRUST_300001_SM_1000_NS12placeholders2_1E,@object
	.size		_ZN34_INTERNAL_077c5648_4_k_cu_11b6b0ff6thrust24THRUST_300001_SM_1000_NS12placeholders2_1E,(_ZN34_INTERNAL_077c5648_4_k_cu_11b6b0ff6thrust24THRUST_300001_SM_1000_NS12placeholders2_3E - _ZN34_INTERNAL_077c5648_4_k_cu_11b6b0ff6thrust24THRUST_300001_SM_1000_NS12placeholders2_1E)
_ZN34_INTERNAL_077c5648_4_k_cu_11b6b0ff6thrust24THRUST_300001_SM_1000_NS12placeholders2_1E:
	.zero		1
	.type		_ZN34_INTERNAL_077c5648_4_k_cu_11b6b0ff6thrust24THRUST_300001_SM_1000_NS12placeholders2_3E,@object
	.size		_ZN34_INTERNAL_077c5648_4_k_cu_11b6b0ff6thrust24THRUST_300001_SM_1000_NS12placeholders2_3E,(_ZN34_INTERNAL_077c5648_4_k_cu_11b6b0ff4cuda3std3__45__cpo5beginE - _ZN34_INTERNAL_077c5648_4_k_cu_11b6b0ff6thrust24THRUST_300001_SM_1000_NS12placeholders2_3E)
_ZN34_INTERNAL_077c5648_4_k_cu_11b6b0ff6thrust24THRUST_300001_SM_1000_NS12placeholders2_3E:
	.zero		1
	.type		_ZN34_INTERNAL_077c5648_4_k_cu_11b6b0ff4cuda3std3__45__cpo5beginE,@object
	.size		_ZN34_INTERNAL_077c5648_4_k_cu_11b6b0ff4cuda3std3__45__cpo5beginE,(_ZN34_INTERNAL_077c5648_4_k_cu_11b6b0ff4cuda3std6ranges3__45__cpo5beginE - _ZN34_INTERNAL_077c5648_4_k_cu_11b6b0ff4cuda3std3__45__cpo5beginE)
_ZN34_INTERNAL_077c5648_4_k_cu_11b6b0ff4cuda3std3__45__cpo5beginE:
	.zero		1
	.type		_ZN34_INTERNAL_077c5648_4_k_cu_11b6b0ff4cuda3std6ranges3__45__cpo5beginE,@object
	.size		_ZN34_INTERNAL_077c5648_4_k_cu_11b6b0ff4cuda3std6ranges3__45__cpo5beginE,(_ZN34_INTERNAL_077c5648_4_k_cu_11b6b0ff4cuda3std3__436_GLOBAL__N__077c5648_4_k_cu_11b6b0ff6ignoreE - _ZN34_INTERNAL_077c5648_4_k_cu_11b6b0ff4cuda3std6ranges3__45__cpo5beginE)
_ZN34_INTERNAL_077c5648_4_k_cu_11b6b0ff4cuda3std6ranges3__45__cpo5beginE:
	.zero		1
	.type		_ZN34_INTERNAL_077c5648_4_k_cu_11b6b0ff4cuda3std3__436_GLOBAL__N__077c5648_4_k_cu_11b6b0ff6ignoreE,@object
	.size		_ZN34_INTERNAL_077c5648_4_k_cu_11b6b0ff4cuda3std3__436_GLOBAL__N__077c5648_4_k_cu_11b6b0ff6ignoreE,(_ZN34_INTERNAL_077c5648_4_k_cu_11b6b0ff4cuda3std6ranges3__45__cpo4dataE - _ZN34_INTERNAL_077c5648_4_k_cu_11b6b0ff4cuda3std3__436_GLOBAL__N__077c5648_4_k_cu_11b6b0ff6ignoreE)
_ZN34_INTERNAL_077c5648_4_k_cu_11b6b0ff4cuda3std3__436_GLOBAL__N__077c5648_4_k_cu_11b6b0ff6ignoreE:
	.zero		1
	.type		_ZN34_INTERNAL_077c5648_4_k_cu_11b6b0ff4cuda3std6ranges3__45__cpo4dataE,@object
	.size		_ZN34_INTERNAL_077c5648_4_k_cu_11b6b0ff4cuda3std6ranges3__45__cpo4dataE,(_ZN34_INTERNAL_077c5648_4_k_cu_11b6b0ff6thrust24THRUST_300001_SM_1000_NS12placeholders2_7E - _ZN34_INTERNAL_077c5648_4_k_cu_11b6b0ff4cuda3std6ranges3__45__cpo4dataE)
_ZN34_INTERNAL_077c5648_4_k_cu_11b6b0ff4cuda3std6ranges3__45__cpo4dataE:
	.zero		1
	.type		_ZN34_INTERNAL_077c5648_4_k_cu_11b6b0ff6thrust24THRUST_300001_SM_1000_NS12placeholders2_7E,@object
	.size		_ZN34_INTERNAL_077c5648_4_k_cu_11b6b0ff6thrust24THRUST_300001_SM_1000_NS12placeholders2_7E,(_ZN34_INTERNAL_077c5648_4_k_cu_11b6b0ff4cuda3std3__45__cpo6rbeginE - _ZN34_INTERNAL_077c5648_4_k_cu_11b6b0ff6thrust24THRUST_300001_SM_1000_NS12placeholders2_7E)
_ZN34_INTERNAL_077c5648_4_k_cu_11b6b0ff6thrust24THRUST_300001_SM_1000_NS12placeholders2_7E:
	.zero		1
	.type		_ZN34_INTERNAL_077c5648_4_k_cu_11b6b0ff4cuda3std3__45__cpo6rbeginE,@object
	.size		_ZN34_INTERNAL_077c5648_4_k_cu_11b6b0ff4cuda3std3__45__cpo6rbeginE,(_ZN34_INTERNAL_077c5648_4_k_cu_11b6b0ff4cuda3std6ranges3__45__cpo7advanceE - _ZN34_INTERNAL_077c5648_4_k_cu_11b6b0ff4cuda3std3__45__cpo6rbeginE)
_ZN34_INTERNAL_077c5648_4_k_cu_11b6b0ff4cuda3std3__45__cpo6rbeginE:
	.zero		1
	.type		_ZN34_INTERNAL_077c5648_4_k_cu_11b6b0ff4cuda3std6ranges3__45__cpo7advanceE,@object
	.size		_ZN34_INTERNAL_077c5648_4_k_cu_11b6b0ff4cuda3std6ranges3__45__cpo7advanceE,(_ZN34_INTERNAL_077c5648_4_k_cu_11b6b0ff4cuda3std3__47nulloptE - _ZN34_INTERNAL_077c5648_4_k_cu_11b6b0ff4cuda3std6ranges3__45__cpo7advanceE)
_ZN34_INTERNAL_077c5648_4_k_cu_11b6b0ff4cuda3std6ranges3__45__cpo7advanceE:
	.zero		1
	.type		_ZN34_INTERNAL_077c5648_4_k_cu_11b6b0ff4cuda3std3__47nulloptE,@object
	.size		_ZN34_INTERNAL_077c5648_4_k_cu_11b6b0ff4cuda3std3__47nulloptE,(_ZN34_INTERNAL_077c5648_4_k_cu_11b6b0ff4cuda3std6ranges3__45__cpo8distanceE - _ZN34_INTERNAL_077c5648_4_k_cu_11b6b0ff4cuda3std3__47nulloptE)
_ZN34_INTERNAL_077c5648_4_k_cu_11b6b0ff4cuda3std3__47nulloptE:
	.zero		1
	.type		_ZN34_INTERNAL_077c5648_4_k_cu_11b6b0ff4cuda3std6ranges3__45__cpo8distanceE,@object
	.size		_ZN34_INTERNAL_077c5648_4_k_cu_11b6b0ff4cuda3std6ranges3__45__cpo8distanceE,(_ZN34_INTERNAL_077c5648_4_k_cu_11b6b0ff6thrust24THRUST_300001_SM_1000_NS12placeholders2_6E - _ZN34_INTERNAL_077c5648_4_k_cu_11b6b0ff4cuda3std6ranges3__45__cpo8distanceE)
_ZN34_INTERNAL_077c5648_4_k_cu_11b6b0ff4cuda3std6ranges3__45__cpo8distanceE:
	.zero		1
	.type		_ZN34_INTERNAL_077c5648_4_k_cu_11b6b0ff6thrust24THRUST_300001_SM_1000_NS12placeholders2_6E,@object
	.size		_ZN34_INTERNAL_077c5648_4_k_cu_11b6b0ff6thrust24THRUST_300001_SM_1000_NS12placeholders2_6E,(_ZN34_INTERNAL_077c5648_4_k_cu_11b6b0ff4cuda3std3__45__cpo4cendE - _ZN34_INTERNAL_077c5648_4_k_cu_11b6b0ff6thrust24THRUST_300001_SM_1000_NS12placeholders2_6E)
_ZN34_INTERNAL_077c5648_4_k_cu_11b6b0ff6thrust24THRUST_300001_SM_1000_NS12placeholders2_6E:
	.zero		1
	.type		_ZN34_INTERNAL_077c5648_4_k_cu_11b6b0ff4cuda3std3__45__cpo4cendE,@object
	.size		_ZN34_INTERNAL_077c5648_4_k_cu_11b6b0ff4cuda3std3__45__cpo4cendE,(_ZN34_INTERNAL_077c5648_4_k_cu_11b6b0ff4cuda3std6ranges3__45__cpo4cendE - _ZN34_INTERNAL_077c5648_4_k_cu_11b6b0ff4cuda3std3__45__cpo4cendE)
_ZN34_INTERNAL_077c5648_4_k_cu_11b6b0ff4cuda3std3__45__cpo4cendE:
	.zero		1
	.type		_ZN34_INTERNAL_077c5648_4_k_cu_11b6b0ff4cuda3std6ranges3__45__cpo4cendE,@object
	.size		_ZN34_INTERNAL_077c5648_4_k_cu_11b6b0ff4cuda3std6ranges3__45__cpo4cendE,(_ZN34_INTERNAL_077c5648_4_k_cu_11b6b0ff4cuda3std3__420unreachable_sentinelE - _ZN34_INTERNAL_077c5648_4_k_cu_11b6b0ff4cuda3std6ranges3__45__cpo4cendE)
_ZN34_INTERNAL_077c5648_4_k_cu_11b6b0ff4cuda3std6ranges3__45__cpo4cendE:
	.zero		1
	.type		_ZN34_INTERNAL_077c5648_4_k_cu_11b6b0ff4cuda3std3__420unreachable_sentinelE,@object
	.size		_ZN34_INTERNAL_077c5648_4_k_cu_11b6b0ff4cuda3std3__420unreachable_sentinelE,(_ZN34_INTERNAL_077c5648_4_k_cu_11b6b0ff4cuda3std6ranges3__45__cpo5ssizeE - _ZN34_INTERNAL_077c5648_4_k_cu_11b6b0ff4cuda3std3__420unreachable_sentinelE)
_ZN34_INTERNAL_077c5648_4_k_cu_11b6b0ff4cuda3std3__420unreachable_sentinelE:
	.zero		1
	.type		_ZN34_INTERNAL_077c5648_4_k_cu_11b6b0ff4cuda3std6ranges3__45__cpo5ssizeE,@object
	.size		_ZN34_INTERNAL_077c5648_4_k_cu_11b6b0ff4cuda3std6ranges3__45__cpo5ssizeE,(_ZN34_INTERNAL_077c5648_4_k_cu_11b6b0ff6thrust24THRUST_300001_SM_1000_NS12placeholders3_10E - _ZN34_INTERNAL_077c5648_4_k_cu_11b6b0ff4cuda3std6ranges3__45__cpo5ssizeE)
_ZN34_INTERNAL_077c5648_4_k_cu_11b6b0ff4cuda3std6ranges3__45__cpo5ssizeE:
	.zero		1
	.type		_ZN34_INTERNAL_077c5648_4_k_cu_11b6b0ff6thrust24THRUST_300001_SM_1000_NS12placeholders3_10E,@object
	.size		_ZN34_INTERNAL_077c5648_4_k_cu_11b6b0ff6thrust24THRUST_300001_SM_1000_NS12placeholders3_10E,(_ZN34_INTERNAL_077c5648_4_k_cu_11b6b0ff4cuda3std3__45__cpo5crendE - _ZN34_INTERNAL_077c5648_4_k_cu_11b6b0ff6thrust24THRUST_300001_SM_1000_NS12placeholders3_10E)
_ZN34_INTERNAL_077c5648_4_k_cu_11b6b0ff6thrust24THRUST_300001_SM_1000_NS12placeholders3_10E:
	.zero		1
	.type		_ZN34_INTERNAL_077c5648_4_k_cu_11b6b0ff4cuda3std3__45__cpo5crendE,@object
	.size		_ZN34_INTERNAL_077c5648_4_k_cu_11b6b0ff4cuda3std3__45__cpo5crendE,(_ZN34_INTERNAL_077c5648_4_k_cu_11b6b0ff4cuda3std6ranges3__45__cpo4prevE - _ZN34_INTERNAL_077c5648_4_k_cu_11b6b0ff4cuda3std3__45__cpo5crendE)
_ZN34_INTERNAL_077c5648_4_k_cu_11b6b0ff4cuda3std3__45__cpo5crendE:
	.zero		1
	.type		_ZN34_INTERNAL_077c5648_4_k_cu_11b6b0ff4cuda3std6ranges3__45__cpo4prevE,@object
	.size		_ZN34_INTERNAL_077c5648_4_k_cu_11b6b0ff4cuda3std6ranges3__45__cpo4prevE,(_ZN34_INTERNAL_077c5648_4_k_cu_11b6b0ff4cuda3std6ranges3__45__cpo9iter_moveE - _ZN34_INTERNAL_077c5648_4_k_cu_11b6b0ff4cuda3std6ranges3__45__cpo4prevE)
_ZN34_INTERNAL_077c5648_4_k_cu_11b6b0ff4cuda3std6ranges3__45__cpo4prevE:
	.zero		1
	.type		_ZN34_INTERNAL_077c5648_4_k_cu_11b6b0ff4cuda3std6ranges3__45__cpo9iter_moveE,@object
	.size		_ZN34_INTERNAL_077c5648_4_k_cu_11b6b0ff4cuda3std6ranges3__45__cpo9iter_moveE,(_ZN34_INTERNAL_077c5648_4_k_cu_11b6b0ff6thrust24THRUST_300001_SM_1000_NS12placeholders2_2E - _ZN34_INTERNAL_077c5648_4_k_cu_11b6b0ff4cuda3std6ranges3__45__cpo9iter_moveE)
_ZN34_INTERNAL_077c5648_4_k_cu_11b6b0ff4cuda3std6ranges3__45__cpo9iter_moveE:
	.zero		1
	.type		_ZN34_INTERNAL_077c5648_4_k_cu_11b6b0ff6thrust24THRUST_300001_SM_1000_NS12placeholders2_2E,@object
	.size		_ZN34_INTERNAL_077c5648_4_k_cu_11b6b0ff6thrust24THRUST_300001_SM_1000_NS12placeholders2_2E,(_ZN34_INTERNAL_077c5648_4_k_cu_11b6b0ff6thrust24THRUST_300001_SM_1000_NS12placeholders2_4E - _ZN34_INTERNAL_077c5648_4_k_cu_11b6b0ff6thrust24THRUST_300001_SM_1000_NS12placeholders2_2E)
_ZN34_INTERNAL_077c5648_4_k_cu_11b6b0ff6thrust24THRUST_300001_SM_1000_NS12placeholders2_2E:
	.zero		1
	.type		_ZN34_INTERNAL_077c5648_4_k_cu_11b6b0ff6thrust24THRUST_300001_SM_1000_NS12placeholders2_4E,@object
	.size		_ZN34_INTERNAL_077c5648_4_k_cu_11b6b0ff6thrust24THRUST_300001_SM_1000_NS12placeholders2_4E,(_ZN34_INTERNAL_077c5648_4_k_cu_11b6b0ff4cuda3std3__45__cpo3endE - _ZN34_INTERNAL_077c5648_4_k_cu_11b6b0ff6thrust24THRUST_300001_SM_1000_NS12placeholders2_4E)
_ZN34_INTERNAL_077c5648_4_k_cu_11b6b0ff6thrust24THRUST_300001_SM_1000_NS12placeholders2_4E:
	.zero		1
	.type		_ZN34_INTERNAL_077c5648_4_k_cu_11b6b0ff4cuda3std3__45__cpo3endE,@object
	.size		_ZN34_INTERNAL_077c5648_4_k_cu_11b6b0ff4cuda3std3__45__cpo3endE,(_ZN34_INTERNAL_077c5648_4_k_cu_11b6b0ff4cuda3std6ranges3__45__cpo3endE - _ZN34_INTERNAL_077c5648_4_k_cu_11b6b0ff4cuda3std3__45__cpo3endE)
_ZN34_INTERNAL_077c5648_4_k_cu_11b6b0ff4cuda3std3__45__cpo3endE:
	.zero		1
	.type		_ZN34_INTERNAL_077c5648_4_k_cu_11b6b0ff4cuda3std6ranges3__45__cpo3endE,@object
	.size		_ZN34_INTERNAL_077c5648_4_k_cu_11b6b0ff4cuda3std6ranges3__45__cpo3endE,(_ZN34_INTERNAL_077c5648_4_k_cu_11b6b0ff4cuda3std3__419piecewise_constructE - _ZN34_INTERNAL_077c5648_4_k_cu_11b6b0ff4cuda3std6ranges3__45__cpo3endE)
_ZN34_INTERNAL_077c5648_4_k_cu_11b6b0ff4cuda3std6ranges3__45__cpo3endE:
	.zero		1
	.type		_ZN34_INTERNAL_077c5648_4_k_cu_11b6b0ff4cuda3std3__419piecewise_constructE,@object
	.size		_ZN34_INTERNAL_077c5648_4_k_cu_11b6b0ff4cuda3std3__419piecewise_constructE,(_ZN34_INTERNAL_077c5648_4_k_cu_11b6b0ff4cuda3std6ranges3__45__cpo5cdataE - _ZN34_INTERNAL_077c5648_4_k_cu_11b6b0ff4cuda3std3__419piecewise_constructE)
_ZN34_INTERNAL_077c5648_4_k_cu_11b6b0ff4cuda3std3__419piecewise_constructE:
	.zero		1
	.type		_ZN34_INTERNAL_077c5648_4_k_cu_11b6b0ff4cuda3std6ranges3__45__cpo5cdataE,@object
	.size		_ZN34_INTERNAL_077c5648_4_k_cu_11b6b0ff4cuda3std6ranges3__45__cpo5cdataE,(_ZN34_INTERNAL_077c5648_4_k_cu_11b6b0ff6thrust24THRUST_300001_SM_1000_NS12placeholders2_8E - _ZN34_INTERNAL_077c5648_4_k_cu_11b6b0ff4cuda3std6ranges3__45__cpo5cdataE)
_ZN34_INTERNAL_077c5648_4_k_cu_11b6b0ff4cuda3std6ranges3__45__cpo5cdataE:
	.zero		1
	.type		_ZN34_INTERNAL_077c5648_4_k_cu_11b6b0ff6thrust24THRUST_300001_SM_1000_NS12placeholders2_8E,@object
	.size		_ZN34_INTERNAL_077c5648_4_k_cu_11b6b0ff6thrust24THRUST_300001_SM_1000_NS12placeholders2_8E,(_ZN34_INTERNAL_077c5648_4_k_cu_11b6b0ff4cuda3std3__45__cpo4rendE - _ZN34_INTERNAL_077c5648_4_k_cu_11b6b0ff6thrust24THRUST_300001_SM_1000_NS12placeholders2_8E)
_ZN34_INTERNAL_077c5648_4_k_cu_11b6b0ff6thrust24THRUST_300001_SM_1000_NS12placeholders2_8E:
	.zero		1
	.type		_ZN34_INTERNAL_077c5648_4_k_cu_11b6b0ff4cuda3std3__45__cpo4rendE,@object
	.size		_ZN34_INTERNAL_077c5648_4_k_cu_11b6b0ff4cuda3std3__45__cpo4rendE,(_ZN34_INTERNAL_077c5648_4_k_cu_11b6b0ff4cuda3std6ranges3__45__cpo9iter_swapE - _ZN34_INTERNAL_077c5648_4_k_cu_11b6b0ff4cuda3std3__45__cpo4rendE)
_ZN34_INTERNAL_077c5648_4_k_cu_11b6b0ff4cuda3std3__45__cpo4rendE:
	.zero		1
	.type		_ZN34_INTERNAL_077c5648_4_k_cu_11b6b0ff4cuda3std6ranges3__45__cpo9iter_swapE,@object
	.size		_ZN34_INTERNAL_077c5648_4_k_cu_11b6b0ff4cuda3std6ranges3__45__cpo9iter_swapE,(_ZN34_INTERNAL_077c5648_4_k_cu_11b6b0ff4cuda3std3__48unexpectE - _ZN34_INTERNAL_077c5648_4_k_cu_11b6b0ff4cuda3std6ranges3__45__cpo9iter_swapE)
_ZN34_INTERNAL_077c5648_4_k_cu_11b6b0ff4cuda3std6ranges3__45__cpo9iter_swapE:
	.zero		1
	.type		_ZN34_INTERNAL_077c5648_4_k_cu_11b6b0ff4cuda3std3__48unexpectE,@object
	.size		_ZN34_INTERNAL_077c5648_4_k_cu_11b6b0ff4cuda3std3__48unexpectE,(_ZN34_INTERNAL_077c5648_4_k_cu_11b6b0ff6thrust24THRUST_300001_SM_1000_NS6system6detail10sequential3seqE - _ZN34_INTERNAL_077c5648_4_k_cu_11b6b0ff4cuda3std3__48unexpectE)
_ZN34_INTERNAL_077c5648_4_k_cu_11b6b0ff4cuda3std3__48unexpectE:
	.zero		1
	.type		_ZN34_INTERNAL_077c5648_4_k_cu_11b6b0ff6thrust24THRUST_300001_SM_1000_NS6system6detail10sequential3seqE,@object
	.size		_ZN34_INTERNAL_077c5648_4_k_cu_11b6b0ff6thrust24THRUST_300001_SM_1000_NS6system6detail10sequential3seqE,(.L_29 - _ZN34_INTERNAL_077c5648_4_k_cu_11b6b0ff6thrust24THRUST_300001_SM_1000_NS6system6detail10sequential3seqE)
_ZN34_INTERNAL_077c5648_4_k_cu_11b6b0ff6thrust24THRUST_300001_SM_1000_NS6system6detail10sequential3seqE:
	.zero		1
.L_29:


//--------------------- .nv.shared._ZN3cub18CUB_300001_SM_10006detail6reduce18DeviceReduceKernelINS2_10policy_hubIiyN4cuda3std3__44plusIvEEE10Policy1000EPKiyS9_iNS7_10__identityEEEvT0_PT3_T1_NS0_13GridEvenShareISI_EET2_T4_ --------------------------
	.section	.nv.shared._ZN3cub18CUB_300001_SM_10006detail6reduce18DeviceReduceKernelINS2_10policy_hubIiyN4cuda3std3__44plusIvEEE10Policy1000EPKiyS9_iNS7_10__identityEEEvT0_PT3_T1_NS0_13GridEvenShareISI_EET2_T4_,"aw",@nobits
	.sectionflags	@""
	.align	4
.nv.shared._ZN3cub18CUB_300001_SM_10006detail6reduce18DeviceReduceKernelINS2_10policy_hubIiyN4cuda3std3__44plusIvEEE10Policy1000EPKiyS9_iNS7_10__identityEEEvT0_PT3_T1_NS0_13GridEvenShareISI_EET2_T4_:
	.zero		1068


//--------------------- .nv.shared._ZN3cub18CUB_300001_SM_10006detail6reduce28DeviceReduceSingleTileKernelINS2_10policy_hubIiyN4cuda3std3__44plusIvEEE10Policy1000EPKiPiyS9_iiNS7_10__identityEEEvT0_T1_T2_T3_T4_T6_ --------------------------
	.section	.nv.shared._ZN3cub18CUB_300001_SM_10006detail6reduce28DeviceReduceSingleTileKernelINS2_10policy_hubIiyN4cuda3std3__44plusIvEEE10Policy1000EPKiPiyS9_iiNS7_10__identityEEEvT0_T1_T2_T3_T4_T6_,"aw",@nobits
	.sectionflags	@""
	.align	4
.nv.shared._ZN3cub18CUB_300001_SM_10006detail6reduce28DeviceReduceSingleTileKernelINS2_10policy_hubIiyN4cuda3std3__44plusIvEEE10Policy1000EPKiPiyS9_iiNS7_10__identityEEEvT0_T1_T2_T3_T4_T6_:
	.zero		1068


//--------------------- .nv.constant0._ZN3cub18CUB_300001_SM_10006detail6reduce28DeviceReduceSingleTileKernelINS2_10policy_hubIiyN4cuda3std3__44plusIvEEE10Policy1000EPiSC_iS9_iiNS7_10__identityEEEvT0_T1_T2_T3_T4_T6_ --------------------------
	.section	.nv.constant0._ZN3cub18CUB_300001_SM_10006detail6reduce28DeviceReduceSingleTileKernelINS2_10policy_hubIiyN4cuda3std3__44plusIvEEE10Policy1000EPiSC_iS9_iiNS7_10__identityEEEvT0_T1_T2_T3_T4_T6_,"a",@progbits
	.sectionflags	@""
	.align	4
.nv.constant0._ZN3cub18CUB_300001_SM_10006detail6reduce28DeviceReduceSingleTileKernelINS2_10policy_hubIiyN4cuda3std3__44plusIvEEE10Policy1000EPiSC_iS9_iiNS7_10__identityEEEvT0_T1_T2_T3_T4_T6_:
	.zero		925


//--------------------- .nv.constant0._ZN3cub18CUB_300001_SM_10006detail6reduce18DeviceReduceKernelINS2_10policy_hubIiyN4cuda3std3__44plusIvEEE10Policy1000EPKiyS9_iNS7_10__identityEEEvT0_PT3_T1_NS0_13GridEvenShareISI_EET2_T4_ --------------------------
	.section	.nv.constant0._ZN3cub18CUB_300001_SM_10006detail6reduce18DeviceReduceKernelINS2_10policy_hubIiyN4cuda3std3__44plusIvEEE10Policy1000EPKiyS9_iNS7_10__identityEEEvT0_PT3_T1_NS0_13GridEvenShareISI_EET2_T4_,"a",@progbits
	.sectionflags	@""
	.align	4
.nv.constant0._ZN3cub18CUB_300001_SM_10006detail6reduce18DeviceReduceKernelINS2_10policy_hubIiyN4cuda3std3__44plusIvEEE10Policy1000EPKiyS9_iNS7_10__identityEEEvT0_PT3_T1_NS0_13GridEvenShareISI_EET2_T4_:
	.zero		994


//--------------------- .nv.constant0._ZN3cub18CUB_300001_SM_10006detail6reduce28DeviceReduceSingleTileKernelINS2_10policy_hubIiyN4cuda3std3__44plusIvEEE10Policy1000EPKiPiyS9_iiNS7_10__identityEEEvT0_T1_T2_T3_T4_T6_ --------------------------
	.section	.nv.constant0._ZN3cub18CUB_300001_SM_10006detail6reduce28DeviceReduceSingleTileKernelINS2_10policy_hubIiyN4cuda3std3__44plusIvEEE10Policy1000EPKiPiyS9_iiNS7_10__identityEEEvT0_T1_T2_T3_T4_T6_,"a",@progbits
	.sectionflags	@""
	.align	4
.nv.constant0._ZN3cub18CUB_300001_SM_10006detail6reduce28DeviceReduceSingleTileKernelINS2_10policy_hubIiyN4cuda3std3__44plusIvEEE10Policy1000EPKiPiyS9_iiNS7_10__identityEEEvT0_T1_T2_T3_T4_T6_:
	.zero		929


//--------------------- .nv.constant0._ZN3cub18CUB_300001_SM_10006detail11EmptyKernelIvEEvv --------------------------
	.section	.nv.constant0._ZN3cub18CUB_300001_SM_10006detail11EmptyKernelIvEEvv,"a",@progbits
	.sectionflags	@""
	.align	4
.nv.constant0._ZN3cub18CUB_300001_SM_10006detail11EmptyKernelIvEEvv:
	.zero		896


//--------------------- .nv.constant0._Z12warmupKernelv --------------------------
	.section	.nv.constant0._Z12warmupKernelv,"a",@progbits
	.sectionflags	@""
	.align	4
.nv.constant0._Z12warmupKernelv:
	.zero		896


//--------------------- SYMBOLS --------------------------

	.type		.nv.reservedSmem.offset0,@object
	.size		.nv.reservedSmem.offset0,0x4
	.type		.nv.reservedSmem.cap,@object
	.size		.nv.reservedSmem.cap,0x4
